	.target	sm_90a

	.elftype	@"ET_EXEC"


//--------------------- .note.nv.tkinfo           --------------------------
	.section	.note.nv.tkinfo,"",@"SHT_NOTE"
	.sectionflags	@"SHF_NOTE_NV_TKINFO"
	.tkinfo
        /*0018*/ 	.word	0x00000002
        /*0030*/ 	.string	""
        /*0030*/ 	.string	"ptxas"
        /*0030*/ 	.string	"Cuda compilation tools, release 13.0, V13.0.88"
        /*0030*/ 	.string	"Build cuda_13.0.r13.0/compiler.36424714_0"
        /*0030*/ 	.string	"-arch sm_90a -m 64 "



//--------------------- .note.nv.cuinfo           --------------------------
	.section	.note.nv.cuinfo,"",@"SHT_NOTE"
	.sectionflags	@"SHF_NOTE_NV_CUINFO"
        /*0018*/ 	.short	0x0002
        /*001a*/ 	.short	0x005a
        /*001c*/ 	.short	0x0082
	.zero		2


//--------------------- .nv.info                  --------------------------
	.section	.nv.info,"",@"SHT_CUDA_INFO"
	.align	4


	//----- nvinfo : EIATTR_REGCOUNT
	.align		4
        /*0000*/ 	.byte	0x04, 0x2f
        /*0002*/ 	.short	(.L_15 - .L_14)
	.align		4
.L_14:
        /*0004*/ 	.word	index@(_ZN7cutlass13device_kernelINS_4gemm6kernel13GemmUniversalIN4cute5tupleIJiiiiEEENS1_10collective13CollectiveMmaINS1_34MainloopSm90TmaGmmaWarpSpecializedILi4ENS5_IJNS4_1CILi1EEESB_SB_EEENS1_35KernelTmaWarpSpecializedCooperativeEEENS5_IJNSA_ILi256EEENSA_ILi64EEENSA_ILi32EEEEEEaNS5_IJlSB_lEEEaSJ_NS4_8TiledMMAINS4_8MMA_AtomIJNS4_4SM904GMMA26MMA_64x64x32_S32S8S8_SS_TNEEEENS4_6LayoutINS5_IJNSA_ILi2EEESB_SB_EEENS5_IJSB_NSA_ILi0EEEST_EEEEENS5_IJNS4_10UnderscoreESW_SW_EEEEENS4_13SM90_TMA_LOADENS4_14ComposedLayoutINS4_7SwizzleILi1ELi4ELi3EEENS4_18smem_ptr_flag_bitsILi8EEENSQ_INS5_IJNSA_ILi8EEESH_EEENS5_IJSH_SB_EEEEEEEvNS4_8identityESZ_S19_vS1A_EENS_8epilogue10collective6detail29Sm90TmaWarpSpecializedAdapterINS1D_15DefaultEpilogueIaSJ_SJ_NS1C_6thread17LinearCombinationIaLi1EiiLNS1H_9ScaleType4KindE0ELNS_15FloatRoundStyleE2EaEENS1_15EpilogueDefaultEEEEEvvEEEEvNT_6ParamsE)
        /*0008*/ 	.word	0x000000a8


	//----- nvinfo : EIATTR_FRAME_SIZE
	.align		4
.L_15:
        /*000c*/ 	.byte	0x04, 0x11
        /*000e*/ 	.short	(.L_17 - .L_16)
	.align		4
.L_16:
        /*0010*/ 	.word	index@(_ZN7cutlass13device_kernelINS_4gemm6kernel13GemmUniversalIN4cute5tupleIJiiiiEEENS1_10collective13CollectiveMmaINS1_34MainloopSm90TmaGmmaWarpSpecializedILi4ENS5_IJNS4_1CILi1EEESB_SB_EEENS1_35KernelTmaWarpSpecializedCooperativeEEENS5_IJNSA_ILi256EEENSA_ILi64EEENSA_ILi32EEEEEEaNS5_IJlSB_lEEEaSJ_NS4_8TiledMMAINS4_8MMA_AtomIJNS4_4SM904GMMA26MMA_64x64x32_S32S8S8_SS_TNEEEENS4_6LayoutINS5_IJNSA_ILi2EEESB_SB_EEENS5_IJSB_NSA_ILi0EEEST_EEEEENS5_IJNS4_10UnderscoreESW_SW_EEEEENS4_13SM90_TMA_LOADENS4_14ComposedLayoutINS4_7SwizzleILi1ELi4ELi3EEENS4_18smem_ptr_flag_bitsILi8EEENSQ_INS5_IJNSA_ILi8EEESH_EEENS5_IJSH_SB_EEEEEEEvNS4_8identityESZ_S19_vS1A_EENS_8epilogue10collective6detail29Sm90TmaWarpSpecializedAdapterINS1D_15DefaultEpilogueIaSJ_SJ_NS1C_6thread17LinearCombinationIaLi1EiiLNS1H_9ScaleType4KindE0ELNS_15FloatRoundStyleE2EaEENS1_15EpilogueDefaultEEEEEvvEEEEvNT_6ParamsE)
        /*0014*/ 	.word	0x00000000


	//----- nvinfo : EIATTR_MIN_STACK_SIZE
	.align		4
.L_17:
        /*0018*/ 	.byte	0x04, 0x12
        /*001a*/ 	.short	(.L_19 - .L_18)
	.align		4
.L_18:
        /*001c*/ 	.word	index@(_ZN7cutlass13device_kernelINS_4gemm6kernel13GemmUniversalIN4cute5tupleIJiiiiEEENS1_10collective13CollectiveMmaINS1_34MainloopSm90TmaGmmaWarpSpecializedILi4ENS5_IJNS4_1CILi1EEESB_SB_EEENS1_35KernelTmaWarpSpecializedCooperativeEEENS5_IJNSA_ILi256EEENSA_ILi64EEENSA_ILi32EEEEEEaNS5_IJlSB_lEEEaSJ_NS4_8TiledMMAINS4_8MMA_AtomIJNS4_4SM904GMMA26MMA_64x64x32_S32S8S8_SS_TNEEEENS4_6LayoutINS5_IJNSA_ILi2EEESB_SB_EEENS5_IJSB_NSA_ILi0EEEST_EEEEENS5_IJNS4_10UnderscoreESW_SW_EEEEENS4_13SM90_TMA_LOADENS4_14ComposedLayoutINS4_7SwizzleILi1ELi4ELi3EEENS4_18smem_ptr_flag_bitsILi8EEENSQ_INS5_IJNSA_ILi8EEESH_EEENS5_IJSH_SB_EEEEEEEvNS4_8identityESZ_S19_vS1A_EENS_8epilogue10collective6detail29Sm90TmaWarpSpecializedAdapterINS1D_15DefaultEpilogueIaSJ_SJ_NS1C_6thread17LinearCombinationIaLi1EiiLNS1H_9ScaleType4KindE0ELNS_15FloatRoundStyleE2EaEENS1_15EpilogueDefaultEEEEEvvEEEEvNT_6ParamsE)
        /*0020*/ 	.word	0x00000000
.L_19:


//--------------------- .nv.compat                --------------------------
	.section	.nv.compat,"",@"SHT_CUDA_COMPAT_INFO"
	.align	4
        /*0000*/ 	.byte	0x02, 0x09, 0x01, 0x00, 0x02, 0x02, 0x04, 0x00, 0x02, 0x05, 0x05, 0x00, 0x03, 0x07, 0x01, 0x01
        /*0010*/ 	.byte	0x02, 0x03, 0x01, 0x00, 0x02, 0x06, 0x01, 0x00, 0x04, 0x0b, 0x08, 0x00, 0x00, 0x00, 0x00, 0x00
        /*0020*/ 	.byte	0x00, 0x00, 0x00, 0x00


//--------------------- .nv.info._ZN7cutlass13device_kernelINS_4gemm6kernel13GemmUniversalIN4cute5tupleIJiiiiEEENS1_10collective13CollectiveMmaINS1_34MainloopSm90TmaGmmaWarpSpecializedILi4ENS5_IJNS4_1CILi1EEESB_SB_EEENS1_35KernelTmaWarpSpecializedCooperativeEEENS5_IJNSA_ILi256EEENSA_ILi64EEENSA_ILi32EEEEEEaNS5_IJlSB_lEEEaSJ_NS4_8TiledMMAINS4_8MMA_AtomIJNS4_4SM904GMMA26MMA_64x64x32_S32S8S8_SS_TNEEEENS4_6LayoutINS5_IJNSA_ILi2EEESB_SB_EEENS5_IJSB_NSA_ILi0EEEST_EEEEENS5_IJNS4_10UnderscoreESW_SW_EEEEENS4_13SM90_TMA_LOADENS4_14ComposedLayoutINS4_7SwizzleILi1ELi4ELi3EEENS4_18smem_ptr_flag_bitsILi8EEENSQ_INS5_IJNSA_ILi8EEESH_EEENS5_IJSH_SB_EEEEEEEvNS4_8identityESZ_S19_vS1A_EENS_8epilogue10collective6detail29Sm90TmaWarpSpecializedAdapterINS1D_15DefaultEpilogueIaSJ_SJ_NS1C_6thread17LinearCombinationIaLi1EiiLNS1H_9ScaleType4KindE0ELNS_15FloatRoundStyleE2EaEENS1_15EpilogueDefaultEEEEEvvEEEEvNT_6ParamsE --------------------------
	.section	.nv.info._ZN7cutlass13device_kernelINS_4gemm6kernel13GemmUniversalIN4cute5tupleIJiiiiEEENS1_10collective13CollectiveMmaINS1_34MainloopSm90TmaGmmaWarpSpecializedILi4ENS5_IJNS4_1CILi1EEESB_SB_EEENS1_35KernelTmaWarpSpecializedCooperativeEEENS5_IJNSA_ILi256EEENSA_ILi64EEENSA_ILi32EEEEEEaNS5_IJlSB_lEEEaSJ_NS4_8TiledMMAINS4_8MMA_AtomIJNS4_4SM904GMMA26MMA_64x64x32_S32S8S8_SS_TNEEEENS4_6LayoutINS5_IJNSA_ILi2EEESB_SB_EEENS5_IJSB_NSA_ILi0EEEST_EEEEENS5_IJNS4_10UnderscoreESW_SW_EEEEENS4_13SM90_TMA_LOADENS4_14ComposedLayoutINS4_7SwizzleILi1ELi4ELi3EEENS4_18smem_ptr_flag_bitsILi8EEENSQ_INS5_IJNSA_ILi8EEESH_EEENS5_IJSH_SB_EEEEEEEvNS4_8identityESZ_S19_vS1A_EENS_8epilogue10collective6detail29Sm90TmaWarpSpecializedAdapterINS1D_15DefaultEpilogueIaSJ_SJ_NS1C_6thread17LinearCombinationIaLi1EiiLNS1H_9ScaleType4KindE0ELNS_15FloatRoundStyleE2EaEENS1_15EpilogueDefaultEEEEEvvEEEEvNT_6ParamsE,"",@"SHT_CUDA_INFO"
	.sectionflags	@""
	.align	4


	//----- nvinfo : EIATTR_CUDA_API_VERSION
	.align		4
        /*0000*/ 	.byte	0x04, 0x37
        /*0002*/ 	.short	(.L_21 - .L_20)
.L_20:
        /*0004*/ 	.word	0x00000082


	//----- nvinfo : EIATTR_KPARAM_INFO
	.align		4
.L_21:
        /*0008*/ 	.byte	0x04, 0x17
        /*000a*/ 	.short	(.L_23 - .L_22)
.L_22:
        /*000c*/ 	.word	0x00000000
        /*0010*/ 	.short	0x0000
        /*0012*/ 	.short	0x0070
        /*0014*/ 	.byte	0x00, 0xf0, 0x01, 0x10


	//----- nvinfo : EIATTR_SPARSE_MMA_MASK
	.align		4
.L_23:
        /*0018*/ 	.byte	0x03, 0x50
        /*001a*/ 	.short	0x0000


	//----- nvinfo : EIATTR_MAXREG_COUNT
	.align		4
        /*001c*/ 	.byte	0x03, 0x1b
        /*001e*/ 	.short	0x00a8


	//----- nvinfo : EIATTR_NUM_BARRIERS
	.align		4
        /*0020*/ 	.byte	0x02, 0x4c
        /*0022*/ 	.byte	0x01
	.zero		1


	//----- nvinfo : EIATTR_EXTERNS
	.align		4
        /*0024*/ 	.byte	0x04, 0x0f
        /*0026*/ 	.short	(.L_25 - .L_24)


	//   ....[0]....
	.align		4
.L_24:
        /*0028*/ 	.word	index@(__assertfail)


	//----- nvinfo : EIATTR_MERCURY_ISA_VERSION
	.align		4
.L_25:
        /*002c*/ 	.byte	0x03, 0x5f
        /*002e*/ 	.short	0x0101


	//----- nvinfo : EIATTR_INT_WARP_WIDE_INSTR_OFFSETS
	.align		4
        /*0030*/ 	.byte	0x04, 0x31
        /*0032*/ 	.short	(.L_27 - .L_26)


	//   ....[0]....
.L_26:
        /*0034*/ 	.word	0x000003b0


	//   ....[1]....
        /*0038*/ 	.word	0x000003e0


	//   ....[2]....
        /*003c*/ 	.word	0x000004c0


	//----- nvinfo : EIATTR_COOP_GROUP_MASK_REGIDS
	.align		4
.L_27:
        /*0040*/ 	.byte	0x04, 0x29
        /*0042*/ 	.short	(.L_29 - .L_28)


	//   ....[0]....
.L_28:
        /*0044*/ 	.word	0xffffffff


	//   ....[1]....
        /*0048*/ 	.word	0xffffffff


	//   ....[2]....
        /*004c*/ 	.word	0xffffffff


	//   ....[3]....
        /*0050*/ 	.word	0xffffffff


	//   ....[4]....
        /*0054*/ 	.word	0xffffffff


	//----- nvinfo : EIATTR_COOP_GROUP_INSTR_OFFSETS
	.align		4
.L_29:
        /*0058*/ 	.byte	0x04, 0x28
        /*005a*/ 	.short	(.L_31 - .L_30)


	//   ....[0]....
.L_30:
        /*005c*/ 	.word	0x00000060


	//   ....[1]....
        /*0060*/ 	.word	0x00000070


	//   ....[2]....
        /*0064*/ 	.word	0x00000130


	//   ....[3]....
        /*0068*/ 	.word	0x000002c0


	//   ....[4]....
        /*006c*/ 	.word	0x00000f60


	//----- nvinfo : EIATTR_REG_RECONFIG
	.align		4
.L_31:
        /*0070*/ 	.byte	0x01, 0x54
	.zero		2


	//----- nvinfo : EIATTR_SYSCALL_OFFSETS
	.align		4
        /*0074*/ 	.byte	0x04, 0x46
        /*0076*/ 	.short	(.L_33 - .L_32)


	//   ....[0]....
.L_32:
        /*0078*/ 	.word	0x00001130


	//----- nvinfo : EIATTR_MBARRIER_INSTR_OFFSETS
	.align		4
.L_33:
        /*007c*/ 	.byte	0x04, 0x39
        /*007e*/ 	.short	(.L_35 - .L_34)


	//   ....[0]....
.L_34:
        /*0080*/ 	.word	0x00000230
        /*0084*/ 	.word	0x000000ff
        /*0088*/ 	.word	0x00000000
        /*008c*/ 	.short	0x0100
        /*008e*/ 	.byte	0x08
	.zero		1


	//   ....[1]....
        /*0090*/ 	.word	0x00000240
        /*0094*/ 	.word	0x000000ff
        /*0098*/ 	.word	0x00000020
        /*009c*/ 	.short	0x0100
        /*009e*/ 	.byte	0x08
	.zero		1


	//   ....[2]....
        /*00a0*/ 	.word	0x00000250
        /*00a4*/ 	.word	0x000000ff
        /*00a8*/ 	.word	0x00000008
        /*00ac*/ 	.short	0x0100
        /*00ae*/ 	.byte	0x08
	.zero		1


	//   ....[3]....
        /*00b0*/ 	.word	0x00000260
        /*00b4*/ 	.word	0x000000ff
        /*00b8*/ 	.word	0x00000028
        /*00bc*/ 	.short	0x0100
        /*00be*/ 	.byte	0x08
	.zero		1


	//   ....[4]....
        /*00c0*/ 	.word	0x00000270
        /*00c4*/ 	.word	0x000000ff
        /*00c8*/ 	.word	0x00000010
        /*00cc*/ 	.short	0x0100
        /*00ce*/ 	.byte	0x08
	.zero		1


	//   ....[5]....
        /*00d0*/ 	.word	0x00000280
        /*00d4*/ 	.word	0x000000ff
        /*00d8*/ 	.word	0x00000030
        /*00dc*/ 	.short	0x0100
        /*00de*/ 	.byte	0x08
	.zero		1


	//   ....[6]....
        /*00e0*/ 	.word	0x00000290
        /*00e4*/ 	.word	0x000000ff
        /*00e8*/ 	.word	0x00000018
        /*00ec*/ 	.short	0x0100
        /*00ee*/ 	.byte	0x08
	.zero		1


	//   ....[7]....
        /*00f0*/ 	.word	0x000002a0
        /*00f4*/ 	.word	0x000000ff
        /*00f8*/ 	.word	0x00000038
        /*00fc*/ 	.short	0x0100
        /*00fe*/ 	.byte	0x08
	.zero		1


	//   ....[8]....
        /*0100*/ 	.word	0x00000530
        /*0104*/ 	.word	0x000000ff
        /*0108*/ 	.word	0x00000050
        /*010c*/ 	.short	0x0100
        /*010e*/ 	.byte	0x06
	.zero		1


	//   ....[9]....
        /*0110*/ 	.word	0x00000590
        /*0114*/ 	.word	0x000000ff
        /*0118*/ 	.word	0x00000058
        /*011c*/ 	.short	0x0100
        /*011e*/ 	.byte	0x06
	.zero		1


	//   ....[10]....
        /*0120*/ 	.word	0x00001200
        /*0124*/ 	.word	0x00000003
        /*0128*/ 	.word	0x00000000
        /*012c*/ 	.short	0x010a
        /*012e*/ 	.byte	0x3f
	.zero		1


	//   ....[11]....
        /*0130*/ 	.word	0x00001240
        /*0134*/ 	.word	0x00000003
        /*0138*/ 	.word	0x00000000
        /*013c*/ 	.short	0x010a
        /*013e*/ 	.byte	0x3f
	.zero		1


	//   ....[12]....
        /*0140*/ 	.word	0x000014f0
        /*0144*/ 	.word	0x00000005
        /*0148*/ 	.word	0x00000000
        /*014c*/ 	.short	0x010a
        /*014e*/ 	.byte	0x3f
	.zero		1


	//   ....[13]....
        /*0150*/ 	.word	0x00001530
        /*0154*/ 	.word	0x00000005
        /*0158*/ 	.word	0x00000000
        /*015c*/ 	.short	0x010a
        /*015e*/ 	.byte	0x3f
	.zero		1


	//   ....[14]....
        /*0160*/ 	.word	0x00001680
        /*0164*/ 	.word	0x00000004
        /*0168*/ 	.word	0x00000000
        /*016c*/ 	.short	0x0101
        /*016e*/ 	.byte	0x3f
	.zero		1


	//   ....[15]....
        /*0170*/ 	.word	0x00001840
        /*0174*/ 	.word	0x00000000
        /*0178*/ 	.word	0x00000000
        /*017c*/ 	.short	0x0101
        /*017e*/ 	.byte	0x3f
	.zero		1


	//   ....[16]....
        /*0180*/ 	.word	0x00005f30
        /*0184*/ 	.word	0x0000000c
        /*0188*/ 	.word	0x00000020
        /*018c*/ 	.short	0x010a
        /*018e*/ 	.byte	0x3f
	.zero		1


	//   ....[17]....
        /*0190*/ 	.word	0x000062f0
        /*0194*/ 	.word	0x00000005
        /*0198*/ 	.word	0x00000058
        /*019c*/ 	.short	0x0101
        /*019e*/ 	.byte	0x3f
	.zero		1


	//   ....[18]....
        /*01a0*/ 	.word	0x000069f0
        /*01a4*/ 	.word	0x00000007
        /*01a8*/ 	.word	0x00000000
        /*01ac*/ 	.short	0x010a
        /*01ae*/ 	.byte	0x3f
	.zero		1


	//   ....[19]....
        /*01b0*/ 	.word	0x00006a70
        /*01b4*/ 	.word	0x00000006
        /*01b8*/ 	.word	0x00000000
        /*01bc*/ 	.short	0x010a
        /*01be*/ 	.byte	0x3f
	.zero		1


	//   ....[20]....
        /*01c0*/ 	.word	0x00006b00
        /*01c4*/ 	.word	0x00000007
        /*01c8*/ 	.word	0x00000000
        /*01cc*/ 	.short	0x010a
        /*01ce*/ 	.byte	0x3f
	.zero		1


	//   ....[21]....
        /*01d0*/ 	.word	0x00006b90
        /*01d4*/ 	.word	0x00000005
        /*01d8*/ 	.word	0x00000000
        /*01dc*/ 	.short	0x010a
        /*01de*/ 	.byte	0x3f
	.zero		1


	//   ....[22]....
        /*01e0*/ 	.word	0x00006bf0
        /*01e4*/ 	.word	0x00000003
        /*01e8*/ 	.word	0x00000000
        /*01ec*/ 	.short	0x010a
        /*01ee*/ 	.byte	0x3f
	.zero		1


	//   ....[23]....
        /*01f0*/ 	.word	0x00006c40
        /*01f4*/ 	.word	0x00000005
        /*01f8*/ 	.word	0x00000000
        /*01fc*/ 	.short	0x010a
        /*01fe*/ 	.byte	0x3f
	.zero		1


	//   ....[24]....
        /*0200*/ 	.word	0x00006d10
        /*0204*/ 	.word	0x0000000c
        /*0208*/ 	.word	0x00000020
        /*020c*/ 	.short	0x010a
        /*020e*/ 	.byte	0x3f
	.zero		1


	//   ....[25]....
        /*0210*/ 	.word	0x00006de0
        /*0214*/ 	.word	0x00000007
        /*0218*/ 	.word	0x00000000
        /*021c*/ 	.short	0x010a
        /*021e*/ 	.byte	0x3f
	.zero		1


	//   ....[26]....
        /*0220*/ 	.word	0x00006e30
        /*0224*/ 	.word	0x00000006
        /*0228*/ 	.word	0x00000000
        /*022c*/ 	.short	0x010a
        /*022e*/ 	.byte	0x3f
	.zero		1


	//   ....[27]....
        /*0230*/ 	.word	0x00006e80
        /*0234*/ 	.word	0x00000007
        /*0238*/ 	.word	0x00000000
        /*023c*/ 	.short	0x010a
        /*023e*/ 	.byte	0x3f
	.zero		1


	//----- nvinfo : EIATTR_NUM_MBARRIERS
	.align		4
.L_35:
        /*0240*/ 	.byte	0x03, 0x38
        /*0242*/ 	.short	0x000a


	//----- nvinfo : EIATTR_EXIT_INSTR_OFFSETS
	.align		4
        /*0244*/ 	.byte	0x04, 0x1c
        /*0246*/ 	.short	(.L_37 - .L_36)


	//   ....[0]....
.L_36:
        /*0248*/ 	.word	0x000005e0


	//   ....[1]....
        /*024c*/ 	.word	0x00000ea0


	//   ....[2]....
        /*0250*/ 	.word	0x000055a0


	//   ....[3]....
        /*0254*/ 	.word	0x00005bd0


	//   ....[4]....
        /*0258*/ 	.word	0x00006be0


	//----- nvinfo : EIATTR_MAX_THREADS
	.align		4
.L_37:
        /*025c*/ 	.byte	0x04, 0x05
        /*025e*/ 	.short	(.L_39 - .L_38)
.L_38:
        /*0260*/ 	.word	0x00000180
        /*0264*/ 	.word	0x00000001
        /*0268*/ 	.word	0x00000001


	//----- nvinfo : EIATTR_CRS_STACK_SIZE
	.align		4
.L_39:
        /*026c*/ 	.byte	0x04, 0x1e
        /*026e*/ 	.short	(.L_41 - .L_40)
.L_40:
        /*0270*/ 	.word	0x00000000


	//----- nvinfo : EIATTR_CBANK_PARAM_SIZE
	.align		4
.L_41:
        /*0274*/ 	.byte	0x03, 0x19
        /*0276*/ 	.short	0x0470


	//----- nvinfo : EIATTR_PARAM_CBANK
	.align		4
        /*0278*/ 	.byte	0x04, 0x0a
        /*027a*/ 	.short	(.L_43 - .L_42)
	.align		4
.L_42:
        /*027c*/ 	.word	index@(.nv.constant0._ZN7cutlass13device_kernelINS_4gemm6kernel13GemmUniversalIN4cute5tupleIJiiiiEEENS1_10collective13CollectiveMmaINS1_34MainloopSm90TmaGmmaWarpSpecializedILi4ENS5_IJNS4_1CILi1EEESB_SB_EEENS1_35KernelTmaWarpSpecializedCooperativeEEENS5_IJNSA_ILi256EEENSA_ILi64EEENSA_ILi32EEEEEEaNS5_IJlSB_lEEEaSJ_NS4_8TiledMMAINS4_8MMA_AtomIJNS4_4SM904GMMA26MMA_64x64x32_S32S8S8_SS_TNEEEENS4_6LayoutINS5_IJNSA_ILi2EEESB_SB_EEENS5_IJSB_NSA_ILi0EEEST_EEEEENS5_IJNS4_10UnderscoreESW_SW_EEEEENS4_13SM90_TMA_LOADENS4_14ComposedLayoutINS4_7SwizzleILi1ELi4ELi3EEENS4_18smem_ptr_flag_bitsILi8EEENSQ_INS5_IJNSA_ILi8EEESH_EEENS5_IJSH_SB_EEEEEEEvNS4_8identityESZ_S19_vS1A_EENS_8epilogue10collective6detail29Sm90TmaWarpSpecializedAdapterINS1D_15DefaultEpilogueIaSJ_SJ_NS1C_6thread17LinearCombinationIaLi1EiiLNS1H_9ScaleType4KindE0ELNS_15FloatRoundStyleE2EaEENS1_15EpilogueDefaultEEEEEvvEEEEvNT_6ParamsE)
        /*0280*/ 	.short	0x0210
        /*0282*/ 	.short	0x0470


	//----- nvinfo : EIATTR_SW_WAR
	.align		4
.L_43:
        /*0284*/ 	.byte	0x04, 0x36
        /*0286*/ 	.short	(.L_45 - .L_44)
.L_44:
        /*0288*/ 	.word	0x00000008
.L_45:


//--------------------- .nv.callgraph             --------------------------
	.section	.nv.callgraph,"",@"SHT_CUDA_CALLGRAPH"
	.align	4
	.sectionentsize	8
	.align		4
        /*0000*/ 	.word	0x00000000
	.align		4
        /*0004*/ 	.word	0xffffffff
	.align		4
        /*0008*/ 	.word	index@(_ZN7cutlass13device_kernelINS_4gemm6kernel13GemmUniversalIN4cute5tupleIJiiiiEEENS1_10collective13CollectiveMmaINS1_34MainloopSm90TmaGmmaWarpSpecializedILi4ENS5_IJNS4_1CILi1EEESB_SB_EEENS1_35KernelTmaWarpSpecializedCooperativeEEENS5_IJNSA_ILi256EEENSA_ILi64EEENSA_ILi32EEEEEEaNS5_IJlSB_lEEEaSJ_NS4_8TiledMMAINS4_8MMA_AtomIJNS4_4SM904GMMA26MMA_64x64x32_S32S8S8_SS_TNEEEENS4_6LayoutINS5_IJNSA_ILi2EEESB_SB_EEENS5_IJSB_NSA_ILi0EEEST_EEEEENS5_IJNS4_10UnderscoreESW_SW_EEEEENS4_13SM90_TMA_LOADENS4_14ComposedLayoutINS4_7SwizzleILi1ELi4ELi3EEENS4_18smem_ptr_flag_bitsILi8EEENSQ_INS5_IJNSA_ILi8EEESH_EEENS5_IJSH_SB_EEEEEEEvNS4_8identityESZ_S19_vS1A_EENS_8epilogue10collective6detail29Sm90TmaWarpSpecializedAdapterINS1D_15DefaultEpilogueIaSJ_SJ_NS1C_6thread17LinearCombinationIaLi1EiiLNS1H_9ScaleType4KindE0ELNS_15FloatRoundStyleE2EaEENS1_15EpilogueDefaultEEEEEvvEEEEvNT_6ParamsE)
	.align		4
        /*000c*/ 	.word	index@(__assertfail)
	.align		4
        /*0010*/ 	.word	0x00000000
	.align		4
        /*0014*/ 	.word	0xfffffffe
	.align		4
        /*0018*/ 	.word	0x00000000
	.align		4
        /*001c*/ 	.word	0xfffffffd
	.align		4
        /*0020*/ 	.word	0x00000000
	.align		4
        /*0024*/ 	.word	0xfffffffc


//--------------------- .nv.constant4             --------------------------
	.section	.nv.constant4,"a",@progbits
	.align	8
	.align		8
.nv.constant4:
        /*0000*/ 	.dword	__assertfail
	.align		8
        /*0008*/ 	.dword	__unnamed_1
	.align		8
        /*0010*/ 	.dword	_ZN40_INTERNAL_c35c603e_4_k_cu_565b5954_242964cuda3std3__45__cpo5beginE
	.align		8
        /*0018*/ 	.dword	_ZN40_INTERNAL_c35c603e_4_k_cu_565b5954_242964cuda3std3__45__cpo3endE
	.align		8
        /*0020*/ 	.dword	_ZN40_INTERNAL_c35c603e_4_k_cu_565b5954_242964cuda3std3__45__cpo6cbeginE
	.align		8
        /*0028*/ 	.dword	_ZN40_INTERNAL_c35c603e_4_k_cu_565b5954_242964cuda3std3__45__cpo4cendE
	.align		8
        /*0030*/ 	.dword	_ZN40_INTERNAL_c35c603e_4_k_cu_565b5954_242964cuda3std3__442_GLOBAL__N__c35c603e_4_k_cu_565b5954_242966ignoreE
	.align		8
        /*0038*/ 	.dword	_ZN40_INTERNAL_c35c603e_4_k_cu_565b5954_242964cuda3std3__419piecewise_constructE
	.align		8
        /*0040*/ 	.dword	_ZN40_INTERNAL_c35c603e_4_k_cu_565b5954_242964cuda3std3__48in_placeE
	.align		8
        /*0048*/ 	.dword	_ZN40_INTERNAL_c35c603e_4_k_cu_565b5954_242964cuda3std6ranges3__45__cpo4swapE
	.align		8
        /*0050*/ 	.dword	_ZN40_INTERNAL_c35c603e_4_k_cu_565b5954_242964cuda3std6ranges3__45__cpo9iter_moveE
	.align		8
        /*0058*/ 	.dword	_ZN40_INTERNAL_c35c603e_4_k_cu_565b5954_242964cute7productE
	.align		8
        /*0060*/ 	.dword	_ZN40_INTERNAL_c35c603e_4_k_cu_565b5954_242964cute1_E
	.align		8
        /*0068*/ 	.dword	$str$22
	.align		8
        /*0070*/ 	.dword	$str$23


//--------------------- .text._ZN7cutlass13device_kernelINS_4gemm6kernel13GemmUniversalIN4cute5tupleIJiiiiEEENS1_10collective13CollectiveMmaINS1_34MainloopSm90TmaGmmaWarpSpecializedILi4ENS5_IJNS4_1CILi1EEESB_SB_EEENS1_35KernelTmaWarpSpecializedCooperativeEEENS5_IJNSA_ILi256EEENSA_ILi64EEENSA_ILi32EEEEEEaNS5_IJlSB_lEEEaSJ_NS4_8TiledMMAINS4_8MMA_AtomIJNS4_4SM904GMMA26MMA_64x64x32_S32S8S8_SS_TNEEEENS4_6LayoutINS5_IJNSA_ILi2EEESB_SB_EEENS5_IJSB_NSA_ILi0EEEST_EEEEENS5_IJNS4_10UnderscoreESW_SW_EEEEENS4_13SM90_TMA_LOADENS4_14ComposedLayoutINS4_7SwizzleILi1ELi4ELi3EEENS4_18smem_ptr_flag_bitsILi8EEENSQ_INS5_IJNSA_ILi8EEESH_EEENS5_IJSH_SB_EEEEEEEvNS4_8identityESZ_S19_vS1A_EENS_8epilogue10collective6detail29Sm90TmaWarpSpecializedAdapterINS1D_15DefaultEpilogueIaSJ_SJ_NS1C_6thread17LinearCombinationIaLi1EiiLNS1H_9ScaleType4KindE0ELNS_15FloatRoundStyleE2EaEENS1_15EpilogueDefaultEEEEEvvEEEEvNT_6ParamsE --------------------------
	.section	.text._ZN7cutlass13device_kernelINS_4gemm6kernel13GemmUniversalIN4cute5tupleIJiiiiEEENS1_10collective13CollectiveMmaINS1_34MainloopSm90TmaGmmaWarpSpecializedILi4ENS5_IJNS4_1CILi1EEESB_SB_EEENS1_35KernelTmaWarpSpecializedCooperativeEEENS5_IJNSA_ILi256EEENSA_ILi64EEENSA_ILi32EEEEEEaNS5_IJlSB_lEEEaSJ_NS4_8TiledMMAINS4_8MMA_AtomIJNS4_4SM904GMMA26MMA_64x64x32_S32S8S8_SS_TNEEEENS4_6LayoutINS5_IJNSA_ILi2EEESB_SB_EEENS5_IJSB_NSA_ILi0EEEST_EEEEENS5_IJNS4_10UnderscoreESW_SW_EEEEENS4_13SM90_TMA_LOADENS4_14ComposedLayoutINS4_7SwizzleILi1ELi4ELi3EEENS4_18smem_ptr_flag_bitsILi8EEENSQ_INS5_IJNSA_ILi8EEESH_EEENS5_IJSH_SB_EEEEEEEvNS4_8identityESZ_S19_vS1A_EENS_8epilogue10collective6detail29Sm90TmaWarpSpecializedAdapterINS1D_15DefaultEpilogueIaSJ_SJ_NS1C_6thread17LinearCombinationIaLi1EiiLNS1H_9ScaleType4KindE0ELNS_15FloatRoundStyleE2EaEENS1_15EpilogueDefaultEEEEEvvEEEEvNT_6ParamsE,"ax",@progbits
	.align	128
.text._ZN7cutlass13device_kernelINS_4gemm6kernel13GemmUniversalIN4cute5tupleIJiiiiEEENS1_10collective13CollectiveMmaINS1_34MainloopSm90TmaGmmaWarpSpecializedILi4ENS5_IJNS4_1CILi1EEESB_SB_EEENS1_35KernelTmaWarpSpecializedCooperativeEEENS5_IJNSA_ILi256EEENSA_ILi64EEENSA_ILi32EEEEEEaNS5_IJlSB_lEEEaSJ_NS4_8TiledMMAINS4_8MMA_AtomIJNS4_4SM904GMMA26MMA_64x64x32_S32S8S8_SS_TNEEEENS4_6LayoutINS5_IJNSA_ILi2EEESB_SB_EEENS5_IJSB_NSA_ILi0EEEST_EEEEENS5_IJNS4_10UnderscoreESW_SW_EEEEENS4_13SM90_TMA_LOADENS4_14ComposedLayoutINS4_7SwizzleILi1ELi4ELi3EEENS4_18smem_ptr_flag_bitsILi8EEENSQ_INS5_IJNSA_ILi8EEESH_EEENS5_IJSH_SB_EEEEEEEvNS4_8identityESZ_S19_vS1A_EENS_8epilogue10collective6detail29Sm90TmaWarpSpecializedAdapterINS1D_15DefaultEpilogueIaSJ_SJ_NS1C_6thread17LinearCombinationIaLi1EiiLNS1H_9ScaleType4KindE0ELNS_15FloatRoundStyleE2EaEENS1_15EpilogueDefaultEEEEEvvEEEEvNT_6ParamsE:
        .type           _ZN7cutlass13device_kernelINS_4gemm6kernel13GemmUniversalIN4cute5tupleIJiiiiEEENS1_10collective13CollectiveMmaINS1_34MainloopSm90TmaGmmaWarpSpecializedILi4ENS5_IJNS4_1CILi1EEESB_SB_EEENS1_35KernelTmaWarpSpecializedCooperativeEEENS5_IJNSA_ILi256EEENSA_ILi64EEENSA_ILi32EEEEEEaNS5_IJlSB_lEEEaSJ_NS4_8TiledMMAINS4_8MMA_AtomIJNS4_4SM904GMMA26MMA_64x64x32_S32S8S8_SS_TNEEEENS4_6LayoutINS5_IJNSA_ILi2EEESB_SB_EEENS5_IJSB_NSA_ILi0EEEST_EEEEENS5_IJNS4_10UnderscoreESW_SW_EEEEENS4_13SM90_TMA_LOADENS4_14ComposedLayoutINS4_7SwizzleILi1ELi4ELi3EEENS4_18smem_ptr_flag_bitsILi8EEENSQ_INS5_IJNSA_ILi8EEESH_EEENS5_IJSH_SB_EEEEEEEvNS4_8identityESZ_S19_vS1A_EENS_8epilogue10collective6detail29Sm90TmaWarpSpecializedAdapterINS1D_15DefaultEpilogueIaSJ_SJ_NS1C_6thread17LinearCombinationIaLi1EiiLNS1H_9ScaleType4KindE0ELNS_15FloatRoundStyleE2EaEENS1_15EpilogueDefaultEEEEEvvEEEEvNT_6ParamsE,@function
        .size           _ZN7cutlass13device_kernelINS_4gemm6kernel13GemmUniversalIN4cute5tupleIJiiiiEEENS1_10collective13CollectiveMmaINS1_34MainloopSm90TmaGmmaWarpSpecializedILi4ENS5_IJNS4_1CILi1EEESB_SB_EEENS1_35KernelTmaWarpSpecializedCooperativeEEENS5_IJNSA_ILi256EEENSA_ILi64EEENSA_ILi32EEEEEEaNS5_IJlSB_lEEEaSJ_NS4_8TiledMMAINS4_8MMA_AtomIJNS4_4SM904GMMA26MMA_64x64x32_S32S8S8_SS_TNEEEENS4_6LayoutINS5_IJNSA_ILi2EEESB_SB_EEENS5_IJSB_NSA_ILi0EEEST_EEEEENS5_IJNS4_10UnderscoreESW_SW_EEEEENS4_13SM90_TMA_LOADENS4_14ComposedLayoutINS4_7SwizzleILi1ELi4ELi3EEENS4_18smem_ptr_flag_bitsILi8EEENSQ_INS5_IJNSA_ILi8EEESH_EEENS5_IJSH_SB_EEEEEEEvNS4_8identityESZ_S19_vS1A_EENS_8epilogue10collective6detail29Sm90TmaWarpSpecializedAdapterINS1D_15DefaultEpilogueIaSJ_SJ_NS1C_6thread17LinearCombinationIaLi1EiiLNS1H_9ScaleType4KindE0ELNS_15FloatRoundStyleE2EaEENS1_15EpilogueDefaultEEEEEvvEEEEvNT_6ParamsE,(.L_x_198 - _ZN7cutlass13device_kernelINS_4gemm6kernel13GemmUniversalIN4cute5tupleIJiiiiEEENS1_10collective13CollectiveMmaINS1_34MainloopSm90TmaGmmaWarpSpecializedILi4ENS5_IJNS4_1CILi1EEESB_SB_EEENS1_35KernelTmaWarpSpecializedCooperativeEEENS5_IJNSA_ILi256EEENSA_ILi64EEENSA_ILi32EEEEEEaNS5_IJlSB_lEEEaSJ_NS4_8TiledMMAINS4_8MMA_AtomIJNS4_4SM904GMMA26MMA_64x64x32_S32S8S8_SS_TNEEEENS4_6LayoutINS5_IJNSA_ILi2EEESB_SB_EEENS5_IJSB_NSA_ILi0EEEST_EEEEENS5_IJNS4_10UnderscoreESW_SW_EEEEENS4_13SM90_TMA_LOADENS4_14ComposedLayoutINS4_7SwizzleILi1ELi4ELi3EEENS4_18smem_ptr_flag_bitsILi8EEENSQ_INS5_IJNSA_ILi8EEESH_EEENS5_IJSH_SB_EEEEEEEvNS4_8identityESZ_S19_vS1A_EENS_8epilogue10collective6detail29Sm90TmaWarpSpecializedAdapterINS1D_15DefaultEpilogueIaSJ_SJ_NS1C_6thread17LinearCombinationIaLi1EiiLNS1H_9ScaleType4KindE0ELNS_15FloatRoundStyleE2EaEENS1_15EpilogueDefaultEEEEEvvEEEEvNT_6ParamsE)
        .other          _ZN7cutlass13device_kernelINS_4gemm6kernel13GemmUniversalIN4cute5tupleIJiiiiEEENS1_10collective13CollectiveMmaINS1_34MainloopSm90TmaGmmaWarpSpecializedILi4ENS5_IJNS4_1CILi1EEESB_SB_EEENS1_35KernelTmaWarpSpecializedCooperativeEEENS5_IJNSA_ILi256EEENSA_ILi64EEENSA_ILi32EEEEEEaNS5_IJlSB_lEEEaSJ_NS4_8TiledMMAINS4_8MMA_AtomIJNS4_4SM904GMMA26MMA_64x64x32_S32S8S8_SS_TNEEEENS4_6LayoutINS5_IJNSA_ILi2EEESB_SB_EEENS5_IJSB_NSA_ILi0EEEST_EEEEENS5_IJNS4_10UnderscoreESW_SW_EEEEENS4_13SM90_TMA_LOADENS4_14ComposedLayoutINS4_7SwizzleILi1ELi4ELi3EEENS4_18smem_ptr_flag_bitsILi8EEENSQ_INS5_IJNSA_ILi8EEESH_EEENS5_IJSH_SB_EEEEEEEvNS4_8identityESZ_S19_vS1A_EENS_8epilogue10collective6detail29Sm90TmaWarpSpecializedAdapterINS1D_15DefaultEpilogueIaSJ_SJ_NS1C_6thread17LinearCombinationIaLi1EiiLNS1H_9ScaleType4KindE0ELNS_15FloatRoundStyleE2EaEENS1_15EpilogueDefaultEEEEEvvEEEEvNT_6ParamsE,@"STO_CUDA_ENTRY STV_DEFAULT"
_ZN7cutlass13device_kernelINS_4gemm6kernel13GemmUniversalIN4cute5tupleIJiiiiEEENS1_10collective13CollectiveMmaINS1_34MainloopSm90TmaGmmaWarpSpecializedILi4ENS5_IJNS4_1CILi1EEESB_SB_EEENS1_35KernelTmaWarpSpecializedCooperativeEEENS5_IJNSA_ILi256EEENSA_ILi64EEENSA_ILi32EEEEEEaNS5_IJlSB_lEEEaSJ_NS4_8TiledMMAINS4_8MMA_AtomIJNS4_4SM904GMMA26MMA_64x64x32_S32S8S8_SS_TNEEEENS4_6LayoutINS5_IJNSA_ILi2EEESB_SB_EEENS5_IJSB_NSA_ILi0EEEST_EEEEENS5_IJNS4_10UnderscoreESW_SW_EEEEENS4_13SM90_TMA_LOADENS4_14ComposedLayoutINS4_7SwizzleILi1ELi4ELi3EEENS4_18smem_ptr_flag_bitsILi8EEENSQ_INS5_IJNSA_ILi8EEESH_EEENS5_IJSH_SB_EEEEEEEvNS4_8identityESZ_S19_vS1A_EENS_8epilogue10collective6detail29Sm90TmaWarpSpecializedAdapterINS1D_15DefaultEpilogueIaSJ_SJ_NS1C_6thread17LinearCombinationIaLi1EiiLNS1H_9ScaleType4KindE0ELNS_15FloatRoundStyleE2EaEENS1_15EpilogueDefaultEEEEEvvEEEEvNT_6ParamsE:
[----:B------:R-:W0:Y:S01]  /*0000*/  LDC R1, c[0x0][0x28] ;  /* 0x00000a00ff017b82 */ /* 0x000e220000000800 */
[----:B------:R-:W1:Y:S01]  /*0010*/  S2R R18, SR_TID.X ;  /* 0x0000000000127919 */ /* 0x000e620000002100 */
[----:B------:R-:W-:Y:S01]  /*0020*/  ELECT P0, URZ, PT ;  /* 0x00000000003f782f */ /* 0x000fe20003800000 */
[----:B------:R-:W-:Y:S01]  /*0030*/  BSSY B0, `(.L_x_0) ;  /* 0x000000f000007945 */ /* 0x000fe20003800000 */
[--C-:B-1----:R-:W-:Y:S02]  /*0040*/  SHF.R.U32.HI R0, RZ, 0x5, R18.reuse ;  /* 0x00000005ff007819 */ /* 0x102fe40000011612 */
[----:B------:R-:W-:-:S03]  /*0050*/  SHF.R.U32.HI R2, RZ, 0x7, R18 ;  /* 0x00000007ff027819 */ /* 0x000fc60000011612 */
[----:B------:R-:W1:Y:S04]  /*0060*/  SHFL.IDX PT, R5, R0, RZ, 0x1f ;  /* 0x00001fff00057589 */ /* 0x000e6800000e0000 */
[----:B------:R2:W3:Y:S01]  /*0070*/  SHFL.IDX PT, R8, R2, RZ, 0x1f ;  /* 0x00001fff02087589 */ /* 0x0004e200000e0000 */
[----:B-1----:R-:W-:-:S13]  /*0080*/  ISETP.NE.OR P0, PT, R5, RZ, !P0 ;  /* 0x000000ff0500720c */ /* 0x002fda0004705670 */
[----:B0-23--:R-:W-:Y:S05]  /*0090*/  @P0 BRA `(.L_x_1) ;  /* 0x0000000000200947 */ /* 0x00dfea0003800000 */
[----:B------:R-:W-:Y:S02]  /*00a0*/  ULDC.64 UR4, c[0x0][0x198] ;  /* 0x0000660000047ab9 */ /* 0x000fe40000000a00 */
[----:B------:R-:W-:Y:S02]  /*00b0*/  UIADD3 UR6, UP0, UR4, 0xf0, URZ ;  /* 0x000000f004067890 */ /* 0x000fe4000ff1e03f */
[----:B------:R-:W-:Y:S02]  /*00c0*/  UIADD3 UR4, UP1, UR4, 0x1f0, URZ ;  /* 0x000001f004047890 */ /* 0x000fe4000ff3e03f */
[----:B------:R-:W-:Y:S02]  /*00d0*/  UIADD3.X UR7, URZ, UR5, URZ, UP0, !UPT ;  /* 0x000000053f077290 */ /* 0x000fe400087fe43f */
[----:B------:R-:W-:-:S07]  /*00e0*/  UIADD3.X UR5, URZ, UR5, URZ, UP1, !UPT ;  /* 0x000000053f057290 */ /* 0x000fce0008ffe43f */
[----:B------:R0:W-:Y:S02]  /*00f0*/  UTMACCTL.PF [UR6] ;  /* 0x00000000060079b9 */ /* 0x0001e40008040000 */
[----:B------:R0:W-:Y:S02]  /*0100*/  UTMACCTL.PF [UR4] ;  /* 0x00000000040079b9 */ /* 0x0001e40008040000 */
[----:B0-----:R-:W-:Y:S01]  /*0110*/  NOP ;  /* 0x0000000000007918 */ /* 0x001fe20000000000 */
.L_x_1:
[----:B------:R-:W-:Y:S05]  /*0120*/  BSYNC B0 ;  /* 0x0000000000007941 */ /* 0x000fea0003800000 */
.L_x_0:
[----:B------:R-:W0:Y:S02]  /*0130*/  SHFL.IDX PT, R2, R0, RZ, 0x1f ;  /* 0x00001fff00027589 */ /* 0x000e2400000e0000 */
[----:B0-----:R-:W-:-:S13]  /*0140*/  ISETP.NE.AND P0, PT, R2, RZ, PT ;  /* 0x000000ff0200720c */ /* 0x001fda0003f05270 */
[----:B------:R-:W-:Y:S05]  /*0150*/  @P0 BRA `(.L_x_2) ;  /* 0x0000000000580947 */ /* 0x000fea0003800000 */
[----:B------:R-:W0:Y:S01]  /*0160*/  S2UR UR8, SR_CgaCtaId ;  /* 0x00000000000879c3 */ /* 0x000e220000008800 */
[----:B------:R-:W-:Y:S01]  /*0170*/  UMOV UR4, 0x400 ;  /* 0x0000040000047882 */ /* 0x000fe20000000000 */
[----:B------:R-:W-:Y:S01]  /*0180*/  UMOV UR5, 0x1 ;  /* 0x0000000100057882 */ /* 0x000fe20000000000 */
[----:B------:R-:W-:Y:S01]  /*0190*/  UMOV UR6, 0x100 ;  /* 0x0000010000067882 */ /* 0x000fe20000000000 */
[----:B------:R-:W-:Y:S01]  /*01a0*/  ELECT P0, URZ, PT ;  /* 0x00000000003f782f */ /* 0x000fe20003800000 */
[----:B------:R-:W-:-:S04]  /*01b0*/  UIADD3 UR6, -UR6, 0x100000, URZ ;  /* 0x0010000006067890 */ /* 0x000fc8000fffe13f */
[----:B------:R-:W-:Y:S02]  /*01c0*/  USHF.L.U32 UR7, UR6, 0xb, URZ ;  /* 0x0000000b06077899 */ /* 0x000fe4000800063f */
[----:B------:R-:W-:Y:S02]  /*01d0*/  USHF.L.U32 UR6, UR6, 0x1, URZ ;  /* 0x0000000106067899 */ /* 0x000fe4000800063f */
[----:B0-----:R-:W-:Y:S02]  /*01e0*/  ULEA UR8, UR8, UR4, 0x18 ;  /* 0x0000000408087291 */ /* 0x001fe4000f8ec03f */
[----:B------:R-:W-:-:S04]  /*01f0*/  UIADD3 UR4, -UR5, 0x100000, URZ ;  /* 0x0010000005047890 */ /* 0x000fc8000fffe13f */
[----:B------:R-:W-:Y:S02]  /*0200*/  USHF.L.U32 UR5, UR4, 0xb, URZ ;  /* 0x0000000b04057899 */ /* 0x000fe4000800063f */
[----:B------:R-:W-:Y:S01]  /*0210*/  USHF.L.U32 UR4, UR4, 0x1, URZ ;  /* 0x0000000104047899 */ /* 0x000fe2000800063f */
[----:B------:R-:W0:Y:S11]  /*0220*/  FENCE.VIEW.ASYNC.S ;  /* 0x00000000000073c6 */ /* 0x000e360000000000 */
[----:B0-----:R0:W1:Y:S01]  /*0230*/  SYNCS.EXCH.64 URZ, [UR8], UR4 ;  /* 0x00000004083f75b2 */ /* 0x0010620008000100 */
[----:B------:R0:W2:Y:S01]  /*0240*/  SYNCS.EXCH.64 URZ, [UR8+0x20], UR6 ;  /* 0x00002006083f75b2 */ /* 0x0000a20008000100 */
[----:B------:R0:W3:Y:S01]  /*0250*/  SYNCS.EXCH.64 URZ, [UR8+0x8], UR4 ;  /* 0x00000804083f75b2 */ /* 0x0000e20008000100 */
[----:B------:R0:W4:Y:S01]  /*0260*/  SYNCS.EXCH.64 URZ, [UR8+0x28], UR6 ;  /* 0x00002806083f75b2 */ /* 0x0001220008000100 */
[----:B------:R0:W0:Y:S01]  /*0270*/  SYNCS.EXCH.64 URZ, [UR8+0x10], UR4 ;  /* 0x00001004083f75b2 */ /* 0x0000220008000100 */
[----:B------:R0:W0:Y:S01]  /*0280*/  SYNCS.EXCH.64 URZ, [UR8+0x30], UR6 ;  /* 0x00003006083f75b2 */ /* 0x0000220008000100 */
[----:B------:R0:W0:Y:S01]  /*0290*/  SYNCS.EXCH.64 URZ, [UR8+0x18], UR4 ;  /* 0x00001804083f75b2 */ /* 0x0000220008000100 */
[----:B------:R0:W0:Y:S01]  /*02a0*/  SYNCS.EXCH.64 URZ, [UR8+0x38], UR6 ;  /* 0x00003806083f75b2 */ /* 0x0000220008000100 */
[----:B------:R-:W-:Y:S01]  /*02b0*/  NOP ;  /* 0x0000000000007918 */ /* 0x000fe20000000000 */
.L_x_2:
[----:B------:R-:W5:Y:S01]  /*02c0*/  SHFL.IDX PT, R0, R0, RZ, 0x1f ;  /* 0x00001fff00007589 */ /* 0x000f6200000e0000 */
[----:B------:R-:W-:Y:S01]  /*02d0*/  ELECT P0, URZ, PT ;  /* 0x00000000003f782f */ /* 0x000fe20003800000 */
[----:B------:R-:W1:Y:S01]  /*02e0*/  LDC R2, c[0x0][0x65c] ;  /* 0x00019700ff027b82 */ /* 0x000e620000000800 */
[----:B------:R-:W-:Y:S01]  /*02f0*/  SHF.R.S32.HI R6, RZ, 0x1f, R5 ;  /* 0x0000001fff067819 */ /* 0x000fe20000011405 */
[----:B------:R-:W2:Y:S01]  /*0300*/  S2R R3, SR_CTAID.Y ;  /* 0x0000000000037919 */ /* 0x000ea20000002600 */
[----:B0-----:R-:W-:Y:S01]  /*0310*/  UMOV UR4, 0x20 ;  /* 0x0000002000047882 */ /* 0x001fe20000000000 */
[----:B------:R-:W-:Y:S01]  /*0320*/  ISETP.NE.AND P2, PT, R8, RZ, PT ;  /* 0x000000ff0800720c */ /* 0x000fe20003f45270 */
[----:B------:R-:W-:Y:S01]  /*0330*/  NOP ;  /* 0x0000000000007918 */ /* 0x000fe20000000000 */
[----:B------:R-:W0:Y:S01]  /*0340*/  S2R R4, SR_CTAID.X ;  /* 0x0000000000047919 */ /* 0x000e220000002500 */
[----:B------:R-:W-:Y:S01]  /*0350*/  LEA.HI R6, R6, R5, RZ, 0x2 ;  /* 0x0000000506067211 */ /* 0x000fe200078f10ff */
[----:B------:R-:W-:Y:S01]  /*0360*/  NOP ;  /* 0x0000000000007918 */ /* 0x000fe20000000000 */
[----:B-----5:R-:W-:-:S02]  /*0370*/  ISETP.NE.OR P0, PT, R0, RZ, !P0 ;  /* 0x000000ff0000720c */ /* 0x020fc40004705670 */
[----:B-1----:R-:W-:-:S04]  /*0380*/  ISETP.NE.AND P3, PT, R2, 0x1, PT ;  /* 0x000000010200780c */ /* 0x002fc80003f65270 */
[----:B------:R-:W-:Y:S02]  /*0390*/  P2R R0, PR, RZ, 0x8 ;  /* 0x00000008ff007803 */ /* 0x000fe40000000000 */
[----:B------:R-:W-:-:S05]  /*03a0*/  LOP3.LUT R0, R6, 0xfffffffc, RZ, 0xc0, !PT ;  /* 0xfffffffc06007812 */ /* 0x000fca00078ec0ff */
[----:B------:R-:W-:Y:S01]  /*03b0*/  VOTEU.ALL UP0, P0 ;  /* 0x00000000003f7886 */ /* 0x000fe20000000000 */
[----:B------:R-:W-:Y:S01]  /*03c0*/  IMAD.IADD R0, R5, 0x1, -R0 ;  /* 0x0000000105007824 */ /* 0x000fe200078e0a00 */
[----:B------:R-:W0:Y:S01]  /*03d0*/  @P3 LDC R17, c[0x0][0x10] ;  /* 0x00000400ff113b82 */ /* 0x000e220000000800 */
[----:B------:R-:W-:Y:S01]  /*03e0*/  VOTEU.ALL UP1, P0 ;  /* 0x00000000003f7886 */ /* 0x000fe20000020000 */
[----:B--2---:R-:W-:Y:S01]  /*03f0*/  @P3 IMAD.MOV.U32 R6, RZ, RZ, R3 ;  /* 0x000000ffff063224 */ /* 0x004fe200078e0003 */
[----:B------:R-:W-:Y:S01]  /*0400*/  @!UP0 UMOV UR6, 0x400 ;  /* 0x0000040000068882 */ /* 0x000fe20000000000 */
[----:B------:R-:W-:-:S04]  /*0410*/  @!UP0 UIADD3 UR4, -UR4, 0x100000, URZ ;  /* 0x0010000004048890 */ /* 0x000fc8000fffe13f */
[----:B------:R-:W-:Y:S02]  /*0420*/  @!UP0 USHF.L.U32 UR5, UR4, 0xb, URZ ;  /* 0x0000000b04058899 */ /* 0x000fe4000800063f */
[----:B------:R-:W-:Y:S01]  /*0430*/  @!UP0 USHF.L.U32 UR4, UR4, 0x1, URZ ;  /* 0x0000000104048899 */ /* 0x000fe2000800063f */
[----:B------:R-:W-:Y:S02]  /*0440*/  @P3 IMAD.MOV.U32 R7, RZ, RZ, RZ ;  /* 0x000000ffff073224 */ /* 0x000fe400078e00ff */
[----:B------:R-:W-:Y:S01]  /*0450*/  IMAD.MOV.U32 R5, RZ, RZ, RZ ;  /* 0x000000ffff057224 */ /* 0x000fe200078e00ff */
[----:B------:R-:W1:Y:S01]  /*0460*/  @!UP0 S2UR UR7, SR_CgaCtaId ;  /* 0x00000000000789c3 */ /* 0x000e620000008800 */
[----:B------:R-:W-:-:S07]  /*0470*/  @P3 IMAD.MOV.U32 R11, RZ, RZ, RZ ;  /* 0x000000ffff0b3224 */ /* 0x000fce00078e00ff */
[----:B------:R-:W2:Y:S01]  /*0480*/  @!P3 LDC R9, c[0x0][0xc] ;  /* 0x00000300ff09bb82 */ /* 0x000ea20000000800 */
[----:B0-----:R-:W-:-:S04]  /*0490*/  @P3 IMAD.WIDE.U32 R16, R4, R17, R6 ;  /* 0x0000001104103225 */ /* 0x001fc800078e0006 */
[----:B------:R-:W-:Y:S01]  /*04a0*/  @P3 IMAD.IADD R17, R17, 0x1, R11 ;  /* 0x0000000111113824 */ /* 0x000fe200078e020b */
[----:B-1----:R-:W-:Y:S01]  /*04b0*/  @!UP0 ULEA UR6, UR7, UR6, 0x18 ;  /* 0x0000000607068291 */ /* 0x002fe2000f8ec03f */
[----:B------:R-:W-:Y:S01]  /*04c0*/  VOTEU.ALL UP0, P0 ;  /* 0x00000000003f7886 */ /* 0x000fe20000000000 */
[----:B------:R-:W-:-:S04]  /*04d0*/  ISETP.NE.AND P0, PT, R0, 0x3, PT ;  /* 0x000000030000780c */ /* 0x000fc80003f05270 */
[----:B------:R-:W-:Y:S01]  /*04e0*/  ISETP.EQ.OR P0, PT, R0, RZ, !P0 ;  /* 0x000000ff0000720c */ /* 0x000fe20004702670 */
[----:B--2---:R-:W-:-:S03]  /*04f0*/  @!P3 IMAD.WIDE.U32 R6, R9, R3, R4 ;  /* 0x000000030906b225 */ /* 0x004fc600078e0004 */
[C---:B------:R-:W-:Y:S01]  /*0500*/  ISETP.EQ.AND P0, PT, R8.reuse, RZ, P0 ;  /* 0x000000ff0800720c */ /* 0x040fe20000702270 */
[----:B------:R-:W-:Y:S01]  /*0510*/  VIADD R8, R8, 0xffffffff ;  /* 0xffffffff08087836 */ /* 0x000fe20000000000 */
[----:B------:R-:W0:Y:S02]  /*0520*/  FENCE.VIEW.ASYNC.S ;  /* 0x00000000000073c6 */ /* 0x000e240000000000 */
[----:B0-----:R0:W3:Y:S01]  /*0530*/  @!UP0 SYNCS.EXCH.64 URZ, [UR6+0x50], UR4 ;  /* 0x00005004063f85b2 */ /* 0x0010e20008000100 */
[----:B------:R-:W-:Y:S01]  /*0540*/  @!P3 IMAD.MOV.U32 R16, RZ, RZ, R6 ;  /* 0x000000ffff10b224 */ /* 0x000fe200078e0006 */
[----:B------:R-:W-:Y:S01]  /*0550*/  SEL R19, RZ, 0x1, !P0 ;  /* 0x00000001ff137807 */ /* 0x000fe20004000000 */
[----:B------:R-:W-:Y:S01]  /*0560*/  @!P3 IMAD.MOV.U32 R17, RZ, RZ, R7 ;  /* 0x000000ffff11b224 */ /* 0x000fe200078e0007 */
[----:B------:R-:W-:-:S04]  /*0570*/  ISETP.GE.U32.AND P1, PT, R8, 0x2, PT ;  /* 0x000000020800780c */ /* 0x000fc80003f26070 */
[----:B------:R-:W-:Y:S01]  /*0580*/  SEL R19, R19, 0x2, P1 ;  /* 0x0000000213137807 */ /* 0x000fe20000800000 */
[----:B------:R0:W3:Y:S01]  /*0590*/  @!UP1 SYNCS.EXCH.64 URZ, [UR6+0x58], UR4 ;  /* 0x00005804063f95b2 */ /* 0x0000e20008000100 */
[----:B------:R-:W-:Y:S01]  /*05a0*/  NOP ;  /* 0x0000000000007918 */ /* 0x000fe20000000000 */
[----:B---34-:R-:W-:Y:S06]  /*05b0*/  BAR.SYNC.DEFER_BLOCKING 0x0 ;  /* 0x0000000000007b1d */ /* 0x018fec0000010000 */
[----:B------:R-:W-:Y:S05]  /*05c0*/  @!P2 BRA `(.L_x_3) ;  /* 0x0000004c00f8a947 */ /* 0x000fea0003800000 */
[----:B------:R-:W-:-:S13]  /*05d0*/  ISETP.GT.U32.AND P0, PT, R8, 0x1, PT ;  /* 0x000000010800780c */ /* 0x000fda0003f04070 */
[----:B0-----:R-:W-:Y:S05]  /*05e0*/  @P0 EXIT ;  /* 0x000000000000094d */ /* 0x001fea0003800000 */
[----:B------:R-:W-:Y:S01]  /*05f0*/  ULDC.64 UR4, c[0x0][0x650] ;  /* 0x0001940000047ab9 */ /* 0x000fe20000000a00 */
[----:B------:R-:W-:Y:S01]  /*0600*/  PRMT R0, RZ, 0x7610, R0 ;  /* 0x00007610ff007816 */ /* 0x000fe20000000000 */
[----:B------:R-:W-:Y:S01]  /*0610*/  IMAD.MOV.U32 R90, RZ, RZ, -0x1 ;  /* 0xffffffffff5a7424 */ /* 0x000fe200078e00ff */
[----:B------:R-:W-:Y:S01]  /*0620*/  ISETP.GE.U32.AND P0, PT, R16, UR4, PT ;  /* 0x0000000410007c0c */ /* 0x000fe2000bf06070 */
[----:B------:R-:W-:Y:S02]  /*0630*/  IMAD.MOV.U32 R91, RZ, RZ, -0x1 ;  /* 0xffffffffff5b7424 */ /* 0x000fe400078e00ff */
[----:B------:R-:W-:Y:S01]  /*0640*/  IMAD.MOV.U32 R89, RZ, RZ, -0x1 ;  /* 0xffffffffff597424 */ /* 0x000fe200078e00ff */
[----:B------:R-:W-:-:S13]  /*0650*/  ISETP.GE.U32.AND.EX P0, PT, R17, UR5, PT, P0 ;  /* 0x0000000511007c0c */ /* 0x000fda000bf06100 */
[----:B------:R-:W-:Y:S05]  /*0660*/  @P0 BRA `(.L_x_4) ;  /* 0x0000000400540947 */ /* 0x000fea0003800000 */
[----:B------:R-:W0:Y:S01]  /*0670*/  LDC.64 R14, c[0x0][0x628] ;  /* 0x00018a00ff0e7b82 */ /* 0x000e220000000a00 */
[----:B------:R-:W-:Y:S02]  /*0680*/  IMAD.MOV.U32 R6, RZ, RZ, R16 ;  /* 0x000000ffff067224 */ /* 0x000fe400078e0010 */
[----:B------:R-:W-:-:S05]  /*0690*/  IMAD.MOV.U32 R7, RZ, RZ, R17 ;  /* 0x000000ffff077224 */ /* 0x000fca00078e0011 */
[----:B------:R-:W1:Y:S08]  /*06a0*/  LDC R0, c[0x0][0x630] ;  /* 0x00018c00ff007b82 */ /* 0x000e700000000800 */
[----:B------:R-:W2:Y:S01]  /*06b0*/  LDC.64 R20, c[0x0][0x620] ;  /* 0x00018800ff147b82 */ /* 0x000ea20000000a00 */
[----:B0-----:R-:W-:-:S04]  /*06c0*/  ISETP.NE.U32.AND P0, PT, R14, RZ, PT ;  /* 0x000000ff0e00720c */ /* 0x001fc80003f05070 */
[----:B------:R-:W-:-:S13]  /*06d0*/  ISETP.NE.AND.EX P0, PT, R15, RZ, PT, P0 ;  /* 0x000000ff0f00720c */ /* 0x000fda0003f05300 */
[----:B-12---:R-:W-:Y:S05]  /*06e0*/  @!P0 BRA `(.L_x_5) ;  /* 0x0000000000288947 */ /* 0x006fea0003800000 */
[----:B------:R-:W0:Y:S02]  /*06f0*/  LDC R11, c[0x0][0x634] ;  /* 0x00018d00ff0b7b82 */ /* 0x000e240000000800 */
[----:B0-----:R-:W-:-:S05]  /*0700*/  IADD3 R11, P0, R16, R11, RZ ;  /* 0x0000000b100b7210 */ /* 0x001fca0007f1e0ff */
[----:B------:R-:W-:-:S04]  /*0710*/  IMAD.X R13, RZ, RZ, R17, P0 ;  /* 0x000000ffff0d7224 */ /* 0x000fc800000e0611 */
[----:B------:R-:W-:-:S04]  /*0720*/  IMAD.WIDE.U32 R6, R13, R14, RZ ;  /* 0x0000000e0d067225 */ /* 0x000fc800078e00ff */
[----:B------:R-:W-:-:S04]  /*0730*/  IMAD.WIDE.U32 R8, P0, R11, R15, R6 ;  /* 0x0000000f0b087225 */ /* 0x000fc80007800006 */
[----:B------:R-:W-:-:S04]  /*0740*/  IMAD.WIDE.U32 R6, R11, R14, RZ ;  /* 0x0000000e0b067225 */ /* 0x000fc800078e00ff */
[----:B------:R-:W-:Y:S01]  /*0750*/  IMAD.X R11, RZ, RZ, RZ, P0 ;  /* 0x000000ffff0b7224 */ /* 0x000fe200000e06ff */
[----:B------:R-:W-:Y:S01]  /*0760*/  IADD3 RZ, P0, R7, R8, RZ ;  /* 0x0000000807ff7210 */ /* 0x000fe20007f1e0ff */
[----:B------:R-:W-:-:S04]  /*0770*/  IMAD.MOV.U32 R10, RZ, RZ, R9 ;  /* 0x000000ffff0a7224 */ /* 0x000fc800078e0009 */
[----:B------:R-:W-:-:S08]  /*0780*/  IMAD.WIDE.U32.X R6, R13, R15, R10, P0 ;  /* 0x0000000f0d067225 */ /* 0x000fd000000e040a */
.L_x_5:
[-CC-:B------:R-:W-:Y:S01]  /*0790*/  SHF.R.U64 R89, R6, R0.reuse, R7.reuse ;  /* 0x0000000006597219 */ /* 0x180fe20000001207 */
[----:B------:R-:W0:Y:S01]  /*07a0*/  LDC R10, c[0x0][0x618] ;  /* 0x00018600ff0a7b82 */ /* 0x000e220000000800 */
[----:B------:R-:W-:Y:S01]  /*07b0*/  SHF.R.U32.HI R5, RZ, R0, R7 ;  /* 0x00000000ff057219 */ /* 0x000fe20000011607 */
[----:B------:R-:W-:Y:S01]  /*07c0*/  ULDC UR4, c[0x0][0x150] ;  /* 0x0000540000047ab9 */ /* 0x000fe20000000800 */
[----:B------:R-:W-:Y:S02]  /*07d0*/  IADD3 R9, P0, RZ, -R89, RZ ;  /* 0x80000059ff097210 */ /* 0x000fe40007f1e0ff */
[----:B------:R-:W-:-:S03]  /*07e0*/  I2FP.F32.U32 R0, R4 ;  /* 0x0000000400007245 */ /* 0x000fc60000201000 */
[----:B------:R-:W1:Y:S01]  /*07f0*/  LDC.64 R26, c[0x0][0x640] ;  /* 0x00019000ff1a7b82 */ /* 0x000e620000000a00 */
[----:B------:R-:W-:Y:S02]  /*0800*/  IMAD.X R11, RZ, RZ, ~R5, P0 ;  /* 0x000000ffff0b7224 */ /* 0x000fe400000e0e05 */
[----:B------:R-:W-:Y:S01]  /*0810*/  FMUL R0, R0, UR4 ;  /* 0x0000000400007c20 */ /* 0x000fe20008400000 */
[----:B------:R-:W-:Y:S01]  /*0820*/  IMAD.WIDE.U32 R6, R9, R20, R16 ;  /* 0x0000001409067225 */ /* 0x000fe200078e0010 */
[----:B------:R-:W-:-:S03]  /*0830*/  ULDC UR4, c[0x0][0x154] ;  /* 0x0000550000047ab9 */ /* 0x000fc60000000800 */
[----:B------:R-:W-:Y:S01]  /*0840*/  IMAD R8, R11, R20, RZ ;  /* 0x000000140b087224 */ /* 0x000fe200078e02ff */
[----:B------:R-:W2:Y:S01]  /*0850*/  LDC R5, c[0x0][0x144] ;  /* 0x00005100ff057b82 */ /* 0x000ea20000000800 */
[----:B------:R-:W3:Y:S02]  /*0860*/  F2I.U32.TRUNC.NTZ R0, R0 ;  /* 0x0000000000007305 */ /* 0x000ee4000020f000 */
[----:B------:R-:W-:-:S04]  /*0870*/  IMAD R9, R9, R21, R8 ;  /* 0x0000001509097224 */ /* 0x000fc800078e0208 */
[----:B------:R-:W-:Y:S01]  /*0880*/  IMAD.IADD R7, R7, 0x1, R9 ;  /* 0x0000000107077824 */ /* 0x000fe200078e0209 */
[----:B------:R-:W4:Y:S01]  /*0890*/  LDC R12, c[0x0][0x608] ;  /* 0x00018200ff0c7b82 */ /* 0x000f220000000800 */
[----:B------:R-:W-:-:S03]  /*08a0*/  IMAD.MOV.U32 R9, RZ, RZ, -0x1 ;  /* 0xffffffffff097424 */ /* 0x000fc600078e00ff */
[-CC-:B0-----:R-:W-:Y:S02]  /*08b0*/  SHF.R.U64 R20, R6, R10.reuse, R7.reuse ;  /* 0x0000000a06147219 */ /* 0x181fe40000001207 */
[----:B------:R-:W-:Y:S02]  /*08c0*/  I2FP.F32.U32 R6, R3 ;  /* 0x0000000300067245 */ /* 0x000fe40000201000 */
[----:B------:R-:W0:Y:S01]  /*08d0*/  LDC R24, c[0x0][0x658] ;  /* 0x00019600ff187b82 */ /* 0x000e220000000800 */
[----:B-1----:R-:W-:Y:S01]  /*08e0*/  ISETP.NE.U32.AND P0, PT, R26, RZ, PT ;  /* 0x000000ff1a00720c */ /* 0x002fe20003f05070 */
[----:B---3--:R-:W-:Y:S01]  /*08f0*/  IMAD.MOV R8, RZ, RZ, -R0 ;  /* 0x000000ffff087224 */ /* 0x008fe200078e0a00 */
[----:B------:R-:W-:Y:S01]  /*0900*/  SHF.R.U32.HI R7, RZ, R10, R7 ;  /* 0x0000000aff077219 */ /* 0x000fe20000011607 */
[----:B------:R-:W-:Y:S01]  /*0910*/  FMUL R6, R6, UR4 ;  /* 0x0000000406067c20 */ /* 0x000fe20008400000 */
[----:B------:R-:W-:-:S03]  /*0920*/  ISETP.NE.AND.EX P0, PT, R27, RZ, PT, P0 ;  /* 0x000000ff1b00720c */ /* 0x000fc60003f05300 */
[----:B------:R-:W1:Y:S01]  /*0930*/  LDC R14, c[0x0][0x148] ;  /* 0x00005200ff0e7b82 */ /* 0x000e620000000800 */
[----:B--2---:R-:W-:-:S07]  /*0940*/  IMAD R0, R5, R8, R4 ;  /* 0x0000000805007224 */ /* 0x004fce00078e0204 */
[----:B------:R-:W2:Y:S01]  /*0950*/  LDC R22, c[0x0][0x600] ;  /* 0x00018000ff167b82 */ /* 0x000ea20000000800 */
[-CC-:B----4-:R-:W-:Y:S02]  /*0960*/  SHF.R.U64 R28, R20, R12.reuse, R7.reuse ;  /* 0x0000000c141c7219 */ /* 0x190fe40000001207 */
[----:B------:R-:W-:Y:S01]  /*0970*/  SHF.R.U32.HI R5, RZ, R12, R7 ;  /* 0x0000000cff057219 */ /* 0x000fe20000011607 */
[----:B------:R-:W-:Y:S01]  /*0980*/  IMAD.MOV.U32 R7, RZ, RZ, 0x1 ;  /* 0x00000001ff077424 */ /* 0x000fe200078e00ff */
[----:B------:R3:W4:Y:S03]  /*0990*/  F2I.U32.TRUNC.NTZ R12, R6 ;  /* 0x00000006000c7305 */ /* 0x000726000020f000 */
[----:B------:R-:W1:Y:S01]  /*09a0*/  LDC R15, c[0x0][0x648] ;  /* 0x00019200ff0f7b82 */ /* 0x000e620000000800 */
[-C--:B0-----:R-:W-:Y:S02]  /*09b0*/  SHF.L.U32 R4, R9, R24.reuse, RZ ;  /* 0x0000001809047219 */ /* 0x081fe400000006ff */
[----:B------:R-:W-:-:S02]  /*09c0*/  SHF.R.U64 R30, R28, R24, R5 ;  /* 0x000000181c1e7219 */ /* 0x000fc40000001205 */
[----:B------:R-:W-:Y:S02]  /*09d0*/  LOP3.LUT R11, RZ, R4, RZ, 0x33, !PT ;  /* 0x00000004ff0b7212 */ /* 0x000fe400078e33ff */
[-C--:B------:R-:W-:Y:S01]  /*09e0*/  SHF.R.U32.HI R5, RZ, R24.reuse, R5 ;  /* 0x00000018ff057219 */ /* 0x080fe20000011605 */
[----:B------:R-:W0:Y:S01]  /*09f0*/  LDC R21, c[0x0][0x638] ;  /* 0x00018e00ff157b82 */ /* 0x000e220000000800 */
[----:B------:R-:W-:Y:S01]  /*0a00*/  SHF.L.U32 R10, R7, R24, RZ ;  /* 0x00000018070a7219 */ /* 0x000fe200000006ff */
[----:B------:R-:W-:-:S06]  /*0a10*/  IMAD.MOV.U32 R4, RZ, RZ, R30 ;  /* 0x000000ffff047224 */ /* 0x000fcc00078e001e */
[----:B------:R-:W0:Y:S01]  /*0a20*/  LDC R90, c[0x0][0x610] ;  /* 0x00018400ff5a7b82 */ /* 0x000e220000000800 */
[----:B---34-:R-:W-:Y:S05]  /*0a30*/  @!P0 BRA `(.L_x_6) ;  /* 0x0000000000288947 */ /* 0x018fea0003800000 */
[----:B------:R-:W3:Y:S02]  /*0a40*/  LDC R9, c[0x0][0x64c] ;  /* 0x00019300ff097b82 */ /* 0x000ee40000000800 */
[----:B---3--:R-:W-:-:S05]  /*0a50*/  IADD3 R9, P0, R30, R9, RZ ;  /* 0x000000091e097210 */ /* 0x008fca0007f1e0ff */
        /* <DEDUP_REMOVED lines=8> */
.L_x_6:
[----:B-1----:R-:W-:Y:S01]  /*0ae0*/  SHF.R.U64 R4, R4, R15, R5 ;  /* 0x0000000f04047219 */ /* 0x002fe20000001205 */
[----:B--2---:R-:W-:Y:S01]  /*0af0*/  VIADD R5, R22, 0xffffffff ;  /* 0xffffffff16057836 */ /* 0x004fe20000000000 */
[----:B------:R-:W-:Y:S01]  /*0b00*/  LOP3.LUT R11, R28, R11, RZ, 0xc0, !PT ;  /* 0x0000000b1c0b7212 */ /* 0x000fe200078ec0ff */
[----:B------:R-:W-:Y:S02]  /*0b10*/  IMAD.MOV R12, RZ, RZ, -R12 ;  /* 0x000000ffff0c7224 */ /* 0x000fe400078e0a0c */
[----:B------:R-:W-:Y:S01]  /*0b20*/  IMAD.MOV R6, RZ, RZ, -R4 ;  /* 0x000000ffff067224 */ /* 0x000fe200078e0a04 */
[----:B------:R-:W-:Y:S01]  /*0b30*/  LOP3.LUT R5, R20, R5, RZ, 0xc0, !PT ;  /* 0x0000000514057212 */ /* 0x000fe200078ec0ff */
[----:B------:R-:W-:Y:S02]  /*0b40*/  @P3 IMAD R0, R14, R12, R3 ;  /* 0x0000000c0e003224 */ /* 0x000fe400078e0203 */
[----:B------:R-:W-:Y:S02]  /*0b50*/  IMAD R11, R10, R4, R11 ;  /* 0x000000040a0b7224 */ /* 0x000fe400078e020b */
[----:B0-----:R-:W-:-:S02]  /*0b60*/  IMAD R3, R6, R21, R30 ;  /* 0x0000001506037224 */ /* 0x001fc400078e021e */
[----:B------:R-:W-:Y:S02]  /*0b70*/  IMAD R90, R11, R90, R0 ;  /* 0x0000005a0b5a7224 */ /* 0x000fe400078e0200 */
[----:B------:R-:W-:Y:S02]  /*0b80*/  IMAD R3, R3, R22, R5 ;  /* 0x0000001603037224 */ /* 0x000fe400078e0205 */
[----:B------:R-:W-:-:S03]  /*0b90*/  IMAD.MOV.U32 R0, RZ, RZ, 0x1 ;  /* 0x00000001ff007424 */ /* 0x000fc600078e00ff */
[----:B------:R-:W-:Y:S02]  /*0ba0*/  SEL R91, R3, R90, !P3 ;  /* 0x0000005a035b7207 */ /* 0x000fe40005800000 */
[----:B------:R-:W-:-:S07]  /*0bb0*/  SEL R90, R90, R3, !P3 ;  /* 0x000000035a5a7207 */ /* 0x000fce0005800000 */
.L_x_4:
[----:B------:R-:W-:-:S08]  /*0bc0*/  NOP ;  /* 0x0000000000007918 */ /* 0x000fd00000000000 */
[----:B------:R-:W0:Y:S02]  /*0bd0*/  USETMAXREG.TRY_ALLOC.CTAPOOL UP0, 0xe8 ;  /* 0x000000e8000079c8 */ /* 0x000e240008000600 */
[----:B0-----:R-:W-:-:S13]  /*0be0*/  PLOP3.LUT P0, PT, PT, PT, UP0, 0x80, 0x0 ;  /* 0x000000000000781c */ /* 0x001fda0003f0f008 */
[----:B------:R-:W-:Y:S05]  /*0bf0*/  @!P0 BRA `(.L_x_4) ;  /* 0xfffffffc00f08947 */ /* 0x000fea000383ffff */
[----:B------:R-:W-:Y:S01]  /*0c00*/  ULDC.64 UR4, c[0x0][0x598] ;  /* 0x0001660000047ab9 */ /* 0x000fe20000000a00 */
[----:B------:R-:W-:Y:S01]  /*0c10*/  ULDC.64 UR36, c[0x0][0x208] ;  /* 0x0000820000247ab9 */ /* 0x000fe20000000a00 */
[----:B------:R-:W-:-:S04]  /*0c20*/  ISETP.NE.U32.AND P0, PT, RZ, UR4, PT ;  /* 0x00000004ff007c0c */ /* 0x000fc8000bf05070 */
[----:B------:R-:W-:-:S13]  /*0c30*/  ISETP.NE.AND.EX P0, PT, RZ, UR5, PT, P0 ;  /* 0x00000005ff007c0c */ /* 0x000fda000bf05300 */
[----:B------:R-:W-:Y:S05]  /*0c40*/  @!P0 BRA `(.L_x_7) ;  /* 0x00000000001c8947 */ /* 0x000fea0003800000 */
[----:B------:R-:W0:Y:S02]  /*0c50*/  LDC.64 R4, c[0x0][0x598] ;  /* 0x00016600ff047b82 */ /* 0x000e240000000a00 */
[----:B0-----:R-:W2:Y:S02]  /*0c60*/  LDG.E.64 R4, desc[UR36][R4.64] ;  /* 0x0000002404047981 */ /* 0x001ea4000c1e1b00 */
[----:B--2---:R-:W-:-:S04]  /*0c70*/  ISETP.NE.U32.AND P0, PT, R4, RZ, PT ;  /* 0x000000ff0400720c */ /* 0x004fc80003f05070 */
[----:B------:R-:W-:-:S13]  /*0c80*/  ISETP.NE.AND.EX P0, PT, R5, RZ, PT, P0 ;  /* 0x000000ff0500720c */ /* 0x000fda0003f05300 */
[----:B------:R-:W-:Y:S05]  /*0c90*/  @!P0 BRA `(.L_x_7) ;  /* 0x0000000000088947 */ /* 0x000fea0003800000 */
[----:B------:R0:W5:Y:S01]  /*0ca0*/  LD.E R22, desc[UR36][R4.64] ;  /* 0x0000002404167980 */ /* 0x000162000c101900 */
[----:B------:R-:W-:Y:S05]  /*0cb0*/  BRA `(.L_x_8) ;  /* 0x0000000000247947 */ /* 0x000fea0003800000 */
.L_x_7:
[----:B------:R-:W-:Y:S02]  /*0cc0*/  ULDC.64 UR4, c[0x0][0x588] ;  /* 0x0001620000047ab9 */ /* 0x000fe40000000a00 */
[----:B------:R-:W-:-:S04]  /*0cd0*/  ISETP.NE.U32.AND P0, PT, RZ, UR4, PT ;  /* 0x00000004ff007c0c */ /* 0x000fc8000bf05070 */
[----:B------:R-:W-:-:S13]  /*0ce0*/  ISETP.NE.AND.EX P0, PT, RZ, UR5, PT, P0 ;  /* 0x00000005ff007c0c */ /* 0x000fda000bf05300 */
[----:B------:R-:W-:Y:S05]  /*0cf0*/  @!P0 BRA `(.L_x_9) ;  /* 0x00000000000c8947 */ /* 0x000fea0003800000 */
[----:B------:R-:W0:Y:S02]  /*0d00*/  LDC.64 R22, c[0x0][0x588] ;  /* 0x00016200ff167b82 */ /* 0x000e240000000a00 */
[----:B0-----:R1:W5:Y:S01]  /*0d10*/  LDG.E R22, desc[UR36][R22.64] ;  /* 0x0000002416167981 */ /* 0x001362000c1e1900 */
[----:B------:R-:W-:Y:S05]  /*0d20*/  BRA `(.L_x_8) ;  /* 0x0000000000087947 */ /* 0x000fea0003800000 */
.L_x_9:
[----:B------:R-:W-:Y:S02]  /*0d30*/  ULDC UR4, c[0x0][0x580] ;  /* 0x0001600000047ab9 */ /* 0x000fe40000000800 */
[----:B------:R-:W-:-:S07]  /*0d40*/  IMAD.U32 R22, RZ, RZ, UR4 ;  /* 0x00000004ff167e24 */ /* 0x000fce000f8e00ff */
.L_x_8:
[----:B------:R-:W-:Y:S02]  /*0d50*/  ULDC.64 UR4, c[0x0][0x5a0] ;  /* 0x0001680000047ab9 */ /* 0x000fe40000000a00 */
[----:B------:R-:W-:-:S04]  /*0d60*/  ISETP.NE.U32.AND P0, PT, RZ, UR4, PT ;  /* 0x00000004ff007c0c */ /* 0x000fc8000bf05070 */
[----:B------:R-:W-:-:S13]  /*0d70*/  ISETP.NE.AND.EX P0, PT, RZ, UR5, PT, P0 ;  /* 0x00000005ff007c0c */ /* 0x000fda000bf05300 */
[----:B------:R-:W-:Y:S05]  /*0d80*/  @!P0 BRA `(.L_x_10) ;  /* 0x00000000001c8947 */ /* 0x000fea0003800000 */
[----:B0-----:R-:W0:Y:S02]  /*0d90*/  LDC.64 R4, c[0x0][0x5a0] ;  /* 0x00016800ff047b82 */ /* 0x001e240000000a00 */
[----:B0-----:R-:W2:Y:S02]  /*0da0*/  LDG.E.64 R4, desc[UR36][R4.64] ;  /* 0x0000002404047981 */ /* 0x001ea4000c1e1b00 */
[----:B--2---:R-:W-:-:S04]  /*0db0*/  ISETP.NE.U32.AND P0, PT, R4, RZ, PT ;  /* 0x000000ff0400720c */ /* 0x004fc80003f05070 */
[----:B------:R-:W-:-:S13]  /*0dc0*/  ISETP.NE.AND.EX P0, PT, R5, RZ, PT, P0 ;  /* 0x000000ff0500720c */ /* 0x000fda0003f05300 */
[----:B------:R-:W-:Y:S05]  /*0dd0*/  @!P0 BRA `(.L_x_10) ;  /* 0x0000000000088947 */ /* 0x000fea0003800000 */
[----:B-1----:R0:W5:Y:S01]  /*0de0*/  LD.E R23, desc[UR36][R4.64] ;  /* 0x0000002404177980 */ /* 0x002162000c101900 */
[----:B------:R-:W-:Y:S05]  /*0df0*/  BRA `(.L_x_11) ;  /* 0x0000000000247947 */ /* 0x000fea0003800000 */
.L_x_10:
[----:B------:R-:W-:Y:S02]  /*0e00*/  ULDC.64 UR4, c[0x0][0x590] ;  /* 0x0001640000047ab9 */ /* 0x000fe40000000a00 */
[----:B------:R-:W-:-:S04]  /*0e10*/  ISETP.NE.U32.AND P0, PT, RZ, UR4, PT ;  /* 0x00000004ff007c0c */ /* 0x000fc8000bf05070 */
[----:B------:R-:W-:-:S13]  /*0e20*/  ISETP.NE.AND.EX P0, PT, RZ, UR5, PT, P0 ;  /* 0x00000005ff007c0c */ /* 0x000fda000bf05300 */
[----:B------:R-:W-:Y:S05]  /*0e30*/  @!P0 BRA `(.L_x_12) ;  /* 0x00000000000c8947 */ /* 0x000fea0003800000 */
[----:B0-----:R-:W1:Y:S02]  /*0e40*/  LDC.64 R4, c[0x0][0x590] ;  /* 0x00016400ff047b82 */ /* 0x001e640000000a00 */
[----:B-1----:R1:W5:Y:S01]  /*0e50*/  LDG.E R23, desc[UR36][R4.64] ;  /* 0x0000002404177981 */ /* 0x002362000c1e1900 */
[----:B------:R-:W-:Y:S05]  /*0e60*/  BRA `(.L_x_11) ;  /* 0x0000000000087947 */ /* 0x000fea0003800000 */
.L_x_12:
[----:B------:R-:W-:Y:S02]  /*0e70*/  ULDC UR4, c[0x0][0x584] ;  /* 0x0001610000047ab9 */ /* 0x000fe40000000800 */
[----:B-1----:R-:W-:-:S07]  /*0e80*/  IMAD.U32 R23, RZ, RZ, UR4 ;  /* 0x00000004ff177e24 */ /* 0x002fce000f8e00ff */
.L_x_11:
[----:B------:R-:W-:-:S13]  /*0e90*/  LOP3.LUT P0, RZ, R0, 0xff, RZ, 0xc0, !PT ;  /* 0x000000ff00ff7812 */ /* 0x000fda000780c0ff */
[----:B------:R-:W-:Y:S05]  /*0ea0*/  @!P0 EXIT ;  /* 0x000000000000894d */ /* 0x000fea0003800000 */
[----:B------:R-:W-:Y:S01]  /*0eb0*/  ULDC UR4, c[0x0][0x28c] ;  /* 0x0000a30000047ab9 */ /* 0x000fe20000000800 */
[----:B------:R-:W-:Y:S01]  /*0ec0*/  UMOV UR38, URZ ;  /* 0x0000003f00267c82 */ /* 0x000fe20008000000 */
[----:B------:R-:W-:Y:S01]  /*0ed0*/  UIADD3 UR4, UR4, 0x1f, URZ ;  /* 0x0000001f04047890 */ /* 0x000fe2000fffe03f */
[----:B------:R-:W-:-:S03]  /*0ee0*/  UMOV UR39, URZ ;  /* 0x0000003f00277c82 */ /* 0x000fc60008000000 */
[----:B------:R-:W-:-:S04]  /*0ef0*/  USHF.R.S32.HI UR5, URZ, 0x1f, UR4 ;  /* 0x0000001f3f057899 */ /* 0x000fc80008011404 */
[----:B------:R-:W-:-:S04]  /*0f00*/  ULEA.HI UR5, UR5, UR4, URZ, 0x5 ;  /* 0x0000000405057291 */ /* 0x000fc8000f8f283f */
[----:B------:R-:W-:-:S12]  /*0f10*/  USHF.R.S32.HI UR40, URZ, 0x5, UR5 ;  /* 0x000000053f287899 */ /* 0x000fd80008011405 */
.L_x_162:
[----:B------:R-:W-:Y:S01]  /*0f20*/  LOP3.LUT R0, R18, 0x80, RZ, 0xc0, !PT ;  /* 0x0000008012007812 */ /* 0x000fe200078ec0ff */
[----:B------:R-:W2:Y:S01]  /*0f30*/  S2UR UR7, SR_CgaCtaId ;  /* 0x00000000000779c3 */ /* 0x000ea20000008800 */
[----:B------:R-:W-:Y:S02]  /*0f40*/  UMOV UR6, 0x400 ;  /* 0x0000040000067882 */ /* 0x000fe40000000000 */
[----:B------:R-:W-:-:S06]  /*0f50*/  SHF.R.U32.HI R0, RZ, 0x7, R0 ;  /* 0x00000007ff007819 */ /* 0x000fcc0000011600 */
[----:B---3--:R-:W3:Y:S01]  /*0f60*/  SHFL.IDX PT, R0, R0, RZ, 0x1f ;  /* 0x00001fff00007589 */ /* 0x008ee200000e0000 */
[----:B--2---:R-:W-:Y:S01]  /*0f70*/  ULEA UR6, UR7, UR6, 0x18 ;  /* 0x0000000607067291 */ /* 0x004fe2000f8ec03f */
[----:B---3--:R-:W-:-:S13]  /*0f80*/  R2UR UR4, R0 ;  /* 0x00000000000472ca */ /* 0x008fda00000e0000 */
[----:B------:R-:W-:-:S04]  /*0f90*/  ULEA.HI UR5, UR4, UR4, URZ, 0x1 ;  /* 0x0000000404057291 */ /* 0x000fc8000f8f083f */
[----:B------:R-:W-:-:S04]  /*0fa0*/  ULOP3.LUT UR5, UR5, 0x1ffffe, URZ, 0xc0, !UPT ;  /* 0x001ffffe05057892 */ /* 0x000fc8000f8ec03f */
[----:B------:R-:W-:-:S03]  /*0fb0*/  UIADD3 UR5, UR4, -UR5, URZ ;  /* 0x8000000504057290 */ /* 0x000fc6000fffe03f */
[----:B------:R-:W-:Y:S01]  /*0fc0*/  ULDC UR4, c[0x0][0x28c] ;  /* 0x0000a30000047ab9 */ /* 0x000fe20000000800 */
[----:B------:R-:W-:Y:S01]  /*0fd0*/  ULEA UR5, UR5, UR6, 0xb ;  /* 0x0000000605057291 */ /* 0x000fe2000f8e583f */
[----:B------:R-:W-:-:S03]  /*0fe0*/  ISETP.LT.AND P0, PT, RZ, UR4, PT ;  /* 0x00000004ff007c0c */ /* 0x000fc6000bf01270 */
[----:B------:R-:W-:-:S04]  /*0ff0*/  UIADD3 UR5, UR5, 0x100, URZ ;  /* 0x0000010005057890 */ /* 0x000fc8000fffe03f */
[----:B------:R-:W-:-:S04]  /*1000*/  USHF.R.U32.HI UR5, URZ, 0x4, UR5 ;  /* 0x000000043f057899 */ /* 0x000fc80008011605 */
[----:B------:R-:W-:-:S04]  /*1010*/  ULOP3.LUT UR5, UR5, 0x3fff, URZ, 0xc0, !UPT ;  /* 0x00003fff05057892 */ /* 0x000fc8000f8ec03f */
[----:B------:R-:W-:Y:S01]  /*1020*/  ULOP3.LUT UR41, UR5, 0x10000, URZ, 0xfc, !UPT ;  /* 0x0001000005297892 */ /* 0x000fe2000f8efc3f */
[----:B01--4-:R-:W-:Y:S11]  /*1030*/  @P0 BRA `(.L_x_13) ;  /* 0x0000000000400947 */ /* 0x013ff60003800000 */
[----:B------:R-:W-:Y:S01]  /*1040*/  MOV R0, 0x0 ;  /* 0x0000000000007802 */ /* 0x000fe20000000f00 */
[----:B------:R-:W-:Y:S01]  /*1050*/  ULDC.64 UR4, c[0x4][0x68] ;  /* 0x01001a0000047ab9 */ /* 0x000fe20000000a00 */
[----:B------:R-:W-:Y:S01]  /*1060*/  ULDC.64 UR6, c[0x4][0x8] ;  /* 0x0100020000067ab9 */ /* 0x000fe20000000a00 */
[----:B01----:R-:W-:Y:S01]  /*1070*/  IMAD.U32 R4, RZ, RZ, UR4 ;  /* 0x00000004ff047e24 */ /* 0x003fe2000f8e00ff */
[----:B------:R0:W1:Y:S01]  /*1080*/  LDC.64 R14, c[0x4][R0] ;  /* 0x01000000000e7b82 */ /* 0x0000620000000a00 */
[----:B------:R-:W-:Y:S01]  /*1090*/  IMAD.U32 R5, RZ, RZ, UR5 ;  /* 0x00000005ff057e24 */ /* 0x000fe2000f8e00ff */
[----:B------:R-:W-:Y:S01]  /*10a0*/  ULDC.64 UR4, c[0x4][0x70] ;  /* 0x01001c0000047ab9 */ /* 0x000fe20000000a00 */
[----:B------:R-:W-:Y:S02]  /*10b0*/  IMAD.U32 R10, RZ, RZ, UR6 ;  /* 0x00000006ff0a7e24 */ /* 0x000fe4000f8e00ff */
[----:B------:R-:W-:Y:S02]  /*10c0*/  IMAD.U32 R6, RZ, RZ, UR4 ;  /* 0x00000004ff067e24 */ /* 0x000fe4000f8e00ff */
[----:B------:R-:W-:-:S02]  /*10d0*/  IMAD.U32 R7, RZ, RZ, UR5 ;  /* 0x00000005ff077e24 */ /* 0x000fc4000f8e00ff */
[----:B------:R-:W-:Y:S02]  /*10e0*/  IMAD.U32 R11, RZ, RZ, UR7 ;  /* 0x00000007ff0b7e24 */ /* 0x000fe4000f8e00ff */
[----:B------:R-:W-:Y:S02]  /*10f0*/  IMAD.MOV.U32 R8, RZ, RZ, 0x1e1 ;  /* 0x000001e1ff087424 */ /* 0x000fe400078e00ff */
[----:B------:R-:W-:Y:S02]  /*1100*/  IMAD.MOV.U32 R12, RZ, RZ, 0x1 ;  /* 0x00000001ff0c7424 */ /* 0x000fe400078e00ff */
[----:B0-----:R-:W-:-:S07]  /*1110*/  IMAD.MOV.U32 R13, RZ, RZ, RZ ;  /* 0x000000ffff0d7224 */ /* 0x001fce00078e00ff */
[----:B------:R-:W-:-:S07]  /*1120*/  LEPC R20, `(.L_x_13) ;  /* 0x000000001014794e */ /* 0x000fce0000000000 */
[----:B-1---5:R-:W-:Y:S05]  /*1130*/  CALL.ABS.NOINC R14 ;  /* 0x000000000e007343 */ /* 0x022fea0003c00000 */
.L_x_13:
[----:B------:R-:W-:-:S04]  /*1140*/  LOP3.LUT R0, R19, 0x1, RZ, 0xfc, !PT ;  /* 0x0000000113007812 */ /* 0x000fc800078efcff */
[----:B------:R-:W-:-:S13]  /*1150*/  ISETP.NE.AND P0, PT, R0, 0x3, PT ;  /* 0x000000030000780c */ /* 0x000fda0003f05270 */
[----:B------:R-:W-:Y:S05]  /*1160*/  @!P0 BRA `(.L_x_14) ;  /* 0x0000000000048947 */ /* 0x000fea0003800000 */
[----:B------:R-:W-:Y:S01]  /*1170*/  BPT.TRAP 0x1 ;  /* 0x000000040000795c */ /* 0x000fe20000300000 */
.L_x_14:
[----:B------:R-:W2:Y:S01]  /*1180*/  S2UR UR5, SR_CgaCtaId ;  /* 0x00000000000579c3 */ /* 0x000ea20000008800 */
[----:B------:R-:W-:Y:S01]  /*1190*/  UMOV UR4, 0x400 ;  /* 0x0000040000047882 */ /* 0x000fe20000000000 */
[----:B------:R-:W-:Y:S02]  /*11a0*/  IMAD.U32 R0, RZ, RZ, UR38 ;  /* 0x00000026ff007e24 */ /* 0x000fe4000f8e00ff */
[----:B------:R-:W-:-:S03]  /*11b0*/  IMAD.U32 R3, RZ, RZ, UR39 ;  /* 0x00000027ff037e24 */ /* 0x000fc6000f8e00ff */
[----:B------:R-:W-:Y:S01]  /*11c0*/  SHF.L.U32 R0, R0, 0x1f, RZ ;  /* 0x0000001f00007819 */ /* 0x000fe200000006ff */
[----:B--2---:R-:W-:-:S06]  /*11d0*/  ULEA UR4, UR5, UR4, 0x18 ;  /* 0x0000000405047291 */ /* 0x004fcc000f8ec03f */
[----:B------:R-:W-:-:S04]  /*11e0*/  IMAD.U32 R6, RZ, RZ, UR4 ;  /* 0x00000004ff067e24 */ /* 0x000fc8000f8e00ff */
[----:B------:R-:W-:-:S04]  /*11f0*/  IMAD R3, R3, 0x8, R6 ;  /* 0x0000000803037824 */ /* 0x000fc800078e0206 */
[----:B------:R2:W3:Y:S01]  /*1200*/  SYNCS.PHASECHK.TRANS64.TRYWAIT P1, [R3+URZ], R0 ;  /* 0x00000000030075a7 */ /* 0x0004e2000802017f */
[----:B------:R-:W-:Y:S05]  /*1210*/  @!P0 BRA `(.L_x_15) ;  /* 0x0000000000048947 */ /* 0x000fea0003800000 */
[----:B------:R-:W-:Y:S01]  /*1220*/  BPT.TRAP 0x1 ;  /* 0x000000040000795c */ /* 0x000fe20000300000 */
.L_x_15:
[----:B---3--:R-:W-:Y:S05]  /*1230*/  @P1 BRA `(.L_x_16) ;  /* 0x0000000000081947 */ /* 0x008fea0003800000 */
[----:B------:R-:W3:Y:S02]  /*1240*/  SYNCS.PHASECHK.TRANS64.TRYWAIT P1, [R3+URZ], R0 ;  /* 0x00000000030075a7 */ /* 0x000ee4000802017f */
[----:B---3--:R-:W-:Y:S05]  /*1250*/  @!P1 BRA `(.L_x_17) ;  /* 0x0000005800649947 */ /* 0x008fea0003800000 */
.L_x_16:
[----:B------:R-:W-:-:S04]  /*1260*/  UISETP.LT.AND UP0, UPT, UR40, 0x1, UPT ;  /* 0x000000012800788c */ /* 0x000fc8000bf01270 */
[----:B------:R-:W-:-:S06]  /*1270*/  USEL UR4, UR40, 0x1, UP0 ;  /* 0x0000000128047887 */ /* 0x000fcc0008000000 */
[----:B--23--:R-:W-:Y:S01]  /*1280*/  IMAD.U32 R0, RZ, RZ, UR4 ;  /* 0x00000004ff007e24 */ /* 0x00cfe2000f8e00ff */
[----:B------:R-:W-:Y:S05]  /*1290*/  WARPSYNC.ALL ;  /* 0x0000000000007948 */ /* 0x000fea0003800000 */
[----:B------:R-:W-:-:S04]  /*12a0*/  IADD3 R0, -R0, UR40, RZ ;  /* 0x0000002800007c10 */ /* 0x000fc8000fffe1ff */
[----:B------:R-:W-:Y:S02]  /*12b0*/  ISETP.GE.AND P1, PT, R0, 0x1, PT ;  /* 0x000000010000780c */ /* 0x000fe40003f26270 */
[----:B------:R-:W-:Y:S01]  /*12c0*/  R2UR UR4, R6 ;  /* 0x00000000060472ca */ /* 0x000fe200000e0000 */
[----:B------:R-:W-:Y:S01]  /*12d0*/  WARPGROUP.ARRIVE ;  /* 0x00000000000079c5 */ /* 0x000fe20000000000 */
[----:B------:R-:W-:Y:S01]  /*12e0*/  UMOV UR5, 0xc0000010 ;  /* 0xc000001000057882 */ /* 0x000fe20000000000 */
[----:B------:R-:W-:-:S10]  /*12f0*/  UMOV UR7, 0xc0000010 ;  /* 0xc000001000077882 */ /* 0x000fd40000000000 */
[----:B------:R-:W-:-:S04]  /*1300*/  UIADD3 UR4, UR4, 0x8100, URZ ;  /* 0x0000810004047890 */ /* 0x000fc8000fffe03f */
[----:B------:R-:W-:-:S04]  /*1310*/  USHF.R.U32.HI UR4, URZ, 0x4, UR4 ;  /* 0x000000043f047899 */ /* 0x000fc80008011604 */
[----:B------:R-:W-:-:S04]  /*1320*/  ULOP3.LUT UR4, UR4, 0x3fff, URZ, 0xc0, !UPT ;  /* 0x00003fff04047892 */ /* 0x000fc8000f8ec03f */
[----:B------:R-:W-:Y:S02]  /*1330*/  ULOP3.LUT UR10, UR4, 0x10000, URZ, 0xfc, !UPT ;  /* 0x00010000040a7892 */ /* 0x000fe4000f8efc3f */
[----:B------:R-:W-:Y:S02]  /*1340*/  ULEA UR4, UR39, UR41, 0x9 ;  /* 0x0000002927047291 */ /* 0x000fe4000f8e483f */
[----:B------:R-:W-:Y:S02]  /*1350*/  ULEA UR6, UR39, UR10, 0x7 ;  /* 0x0000000a27067291 */ /* 0x000fe4000f8e383f */
[----:B------:R-:W-:-:S07]  /*1360*/  UIADD3 UR8, UR4, 0x100, URZ ;  /* 0x0000010004087890 */ /* 0x000fce000fffe03f */
[----:B------:R-:W-:Y:S01]  /*1370*/  IGMMA.64x64x32.S8.S8 R56, gdesc[UR4], RZ, !UPT, gsb0 ;  /* 0x01e00000043879f1 */ /* 0x000fe2000c0410ff */
[----:B------:R-:W-:Y:S01]  /*1380*/  UMOV UR4, UR8 ;  /* 0x0000000800047c82 */ /* 0x000fe20008000000 */
[----:B------:R-:W-:Y:S01]  /*1390*/  UMOV UR5, 0xc0000010 ;  /* 0xc000001000057882 */ /* 0x000fe20000000000 */
[----:B------:R-:W-:Y:S02]  /*13a0*/  WARPGROUP.DEPBAR.LE gsb0, 0x0 ;  /* 0x00008000000079c5 */ /* 0x000fe40000010000 */
[----:B------:R-:W-:-:S06]  /*13b0*/  WARPGROUP.ARRIVE ;  /* 0x00000000000079c5 */ /* 0x000fcc0000000000 */
[----:B------:R-:W-:Y:S03]  /*13c0*/  IGMMA.64x64x32.S8.S8 R24, gdesc[UR4], RZ, !UPT, gsb0 ;  /* 0x01e00000041879f1 */ /* 0x000fe6000c0410ff */
[----:B------:R-:W-:Y:S02]  /*13d0*/  WARPGROUP.DEPBAR.LE gsb0, 0x0 ;  /* 0x00008000000079c5 */ /* 0x000fe40000010000 */
[----:B------:R-:W-:Y:S05]  /*13e0*/  @!P1 BRA `(.L_x_18) ;  /* 0x0000000000dc9947 */ /* 0x000fea0003800000 */
[----:B------:R-:W-:Y:S02]  /*13f0*/  UIADD3 UR4, UR39, 0x1, URZ ;  /* 0x0000000127047890 */ /* 0x000fe4000fffe03f */
[----:B------:R-:W-:Y:S02]  /*1400*/  IMAD.U32 R3, RZ, RZ, UR39 ;  /* 0x00000027ff037e24 */ /* 0x000fe4000f8e00ff */
[----:B------:R-:W-:-:S04]  /*1410*/  UISETP.NE.AND UP0, UPT, UR4, 0x4, UPT ;  /* 0x000000040400788c */ /* 0x000fc8000bf05270 */
[----:B------:R-:W-:Y:S02]  /*1420*/  USEL UR5, URZ, 0x1, UP0 ;  /* 0x000000013f057887 */ /* 0x000fe40008000000 */
[----:B------:R-:W-:Y:S02]  /*1430*/  USEL UR8, UR4, URZ, UP0 ;  /* 0x0000003f04087287 */ /* 0x000fe40008000000 */
[----:B------:R-:W-:-:S06]  /*1440*/  ULOP3.LUT UR5, UR38, UR5, URZ, 0x3c, !UPT ;  /* 0x0000000526057292 */ /* 0x000fcc000f8e3c3f */
[----:B------:R-:W-:-:S07]  /*1450*/  IMAD.U32 R7, RZ, RZ, UR5 ;  /* 0x00000005ff077e24 */ /* 0x000fce000f8e00ff */
.L_x_25:
[----:B------:R-:W-:Y:S05]  /*1460*/  @!P0 BRA `(.L_x_19) ;  /* 0x0000000000048947 */ /* 0x000fea0003800000 */
[----:B------:R-:W-:Y:S01]  /*1470*/  BPT.TRAP 0x1 ;  /* 0x000000040000795c */ /* 0x000fe20000300000 */
.L_x_19:
[----:B------:R-:W2:Y:S01]  /*1480*/  S2UR UR5, SR_CgaCtaId ;  /* 0x00000000000579c3 */ /* 0x000ea20000008800 */
[----:B------:R-:W-:Y:S01]  /*1490*/  UMOV UR4, 0x400 ;  /* 0x0000040000047882 */ /* 0x000fe20000000000 */
[----:B01----:R-:W-:Y:S01]  /*14a0*/  IMAD.U32 R5, RZ, RZ, UR8 ;  /* 0x00000008ff057e24 */ /* 0x003fe2000f8e00ff */
[----:B------:R-:W-:Y:S01]  /*14b0*/  SHF.L.U32 R4, R7, 0x1f, RZ ;  /* 0x0000001f07047819 */ /* 0x000fe200000006ff */
[----:B--2---:R-:W-:-:S06]  /*14c0*/  ULEA UR4, UR5, UR4, 0x18 ;  /* 0x0000000405047291 */ /* 0x004fcc000f8ec03f */
[----:B------:R-:W-:-:S04]  /*14d0*/  IMAD.U32 R6, RZ, RZ, UR4 ;  /* 0x00000004ff067e24 */ /* 0x000fc8000f8e00ff */
[----:B------:R-:W-:-:S04]  /*14e0*/  IMAD R5, R5, 0x8, R6 ;  /* 0x0000000805057824 */ /* 0x000fc800078e0206 */
[----:B------:R0:W1:Y:S01]  /*14f0*/  SYNCS.PHASECHK.TRANS64.TRYWAIT P1, [R5+URZ], R4 ;  /* 0x00000004050075a7 */ /* 0x000062000802017f */
[----:B------:R-:W-:Y:S05]  /*1500*/  @!P0 BRA `(.L_x_20) ;  /* 0x0000000000048947 */ /* 0x000fea0003800000 */
[----:B------:R-:W-:Y:S01]  /*1510*/  BPT.TRAP 0x1 ;  /* 0x000000040000795c */ /* 0x000fe20000300000 */
.L_x_20:
[----:B-1----:R-:W-:Y:S05]  /*1520*/  @P1 BRA `(.L_x_21) ;  /* 0x0000000000081947 */ /* 0x002fea0003800000 */
[----:B------:R-:W1:Y:S02]  /*1530*/  SYNCS.PHASECHK.TRANS64.TRYWAIT P1, [R5+URZ], R4 ;  /* 0x00000004050075a7 */ /* 0x000e64000802017f */
[----:B-1----:R-:W-:Y:S05]  /*1540*/  @!P1 BRA `(.L_x_22) ;  /* 0x0000005400bc9947 */ /* 0x002fea0003800000 */
.L_x_21:
[----:B------:R-:W-:Y:S01]  /*1550*/  ULEA UR6, UR8, UR10, 0x7 ;  /* 0x0000000a08067291 */ /* 0x000fe2000f8e383f */
[----:B------:R-:W-:Y:S01]  /*1560*/  WARPGROUP.ARRIVE ;  /* 0x00000000000079c5 */ /* 0x000fe20000000000 */
[----:B------:R-:W-:Y:S01]  /*1570*/  ULEA UR4, UR8, UR41, 0x9 ;  /* 0x0000002908047291 */ /* 0x000fe2000f8e483f */
[----:B------:R-:W-:Y:S01]  /*1580*/  UMOV UR7, 0xc0000010 ;  /* 0xc000001000077882 */ /* 0x000fe20000000000 */
[----:B------:R-:W-:Y:S02]  /*1590*/  UMOV UR5, 0xc0000010 ;  /* 0xc000001000057882 */ /* 0x000fe40000000000 */
[----:B------:R-:W-:-:S05]  /*15a0*/  UIADD3 UR9, UR4, 0x100, URZ ;  /* 0x0000010004097890 */ /* 0x000fca000fffe03f */
[----:B------:R-:W-:Y:S01]  /*15b0*/  IGMMA.64x64x32.S8.S8 R56, gdesc[UR4], R56, gsb0 ;  /* 0x01e00000043879f1 */ /* 0x000fe20008041038 */
[----:B------:R-:W-:Y:S01]  /*15c0*/  UMOV UR5, 0xc0000010 ;  /* 0xc000001000057882 */ /* 0x000fe20000000000 */
[----:B------:R-:W-:Y:S01]  /*15d0*/  UMOV UR4, UR9 ;  /* 0x0000000900047c82 */ /* 0x000fe20008000000 */
[----:B------:R-:W-:Y:S02]  /*15e0*/  WARPGROUP.DEPBAR.LE gsb0, 0x0 ;  /* 0x00008000000079c5 */ /* 0x000fe40000010000 */
[----:B------:R-:W-:-:S06]  /*15f0*/  WARPGROUP.ARRIVE ;  /* 0x00000000000079c5 */ /* 0x000fcc0000000000 */
[----:B------:R-:W-:Y:S03]  /*1600*/  IGMMA.64x64x32.S8.S8 R24, gdesc[UR4], R24, gsb0 ;  /* 0x01e00000041879f1 */ /* 0x000fe60008041018 */
[----:B------:R-:W-:Y:S02]  /*1610*/  WARPGROUP.DEPBAR.LE gsb0, 0x0 ;  /* 0x00008000000079c5 */ /* 0x000fe40000010000 */
[----:B------:R-:W-:Y:S05]  /*1620*/  @!P0 BRA `(.L_x_23) ;  /* 0x0000000000048947 */ /* 0x000fea0003800000 */
[----:B------:R-:W-:Y:S01]  /*1630*/  BPT.TRAP 0x1 ;  /* 0x000000040000795c */ /* 0x000fe20000300000 */
.L_x_23:
[----:B01----:R-:W-:Y:S01]  /*1640*/  IMAD R4, R3, 0x8, R6 ;  /* 0x0000000803047824 */ /* 0x003fe200078e0206 */
[----:B------:R-:W-:-:S03]  /*1650*/  ISETP.GT.U32.AND P1, PT, R19, 0x1, PT ;  /* 0x000000011300780c */ /* 0x000fc60003f24070 */
[----:B------:R-:W-:-:S05]  /*1660*/  VIADD R4, R4, 0x20 ;  /* 0x0000002004047836 */ /* 0x000fca0000000000 */
[----:B------:R-:W-:-:S04]  /*1670*/  PRMT R4, RZ, 0x654, R4 ;  /* 0x00000654ff047816 */ /* 0x000fc80000000004 */
[----:B------:R0:W-:Y:S01]  /*1680*/  SYNCS.ARRIVE.TRANS64.RED.A1T0 RZ, [R4+URZ], RZ ;  /* 0x000000ff04ff79a7 */ /* 0x0001e2000810043f */
[----:B------:R-:W-:Y:S05]  /*1690*/  @P1 BRA `(.L_x_24) ;  /* 0x0000000000041947 */ /* 0x000fea0003800000 */
[----:B------:R-:W-:Y:S01]  /*16a0*/  BPT.TRAP 0x1 ;  /* 0x000000040000795c */ /* 0x000fe20000300000 */
.L_x_24:
[----:B------:R-:W-:Y:S01]  /*16b0*/  UIADD3 UR8, UR8, 0x1, URZ ;  /* 0x0000000108087890 */ /* 0x000fe2000fffe03f */
[C---:B------:R-:W-:Y:S01]  /*16c0*/  ISETP.GT.AND P2, PT, R0.reuse, 0x1, PT ;  /* 0x000000010000780c */ /* 0x040fe20003f44270 */
[----:B------:R-:W-:Y:S02]  /*16d0*/  VIADD R3, R3, 0x1 ;  /* 0x0000000103037836 */ /* 0x000fe40000000000 */
[----:B------:R-:W-:Y:S01]  /*16e0*/  UISETP.NE.AND UP0, UPT, UR8, 0x4, UPT ;  /* 0x000000040800788c */ /* 0x000fe2000bf05270 */
[----:B------:R-:W-:Y:S02]  /*16f0*/  VIADD R0, R0, 0xffffffff ;  /* 0xffffffff00007836 */ /* 0x000fe40000000000 */
[C---:B------:R-:W-:Y:S01]  /*1700*/  ISETP.NE.AND P1, PT, R3.reuse, 0x4, PT ;  /* 0x000000040300780c */ /* 0x040fe20003f25270 */
[----:B------:R-:W-:Y:S02]  /*1710*/  USEL UR4, URZ, 0x1, UP0 ;  /* 0x000000013f047887 */ /* 0x000fe40008000000 */
[----:B------:R-:W-:Y:S01]  /*1720*/  USEL UR8, UR8, URZ, UP0 ;  /* 0x0000003f08087287 */ /* 0x000fe20008000000 */
[----:B------:R-:W-:-:S03]  /*1730*/  SEL R3, R3, RZ, P1 ;  /* 0x000000ff03037207 */ /* 0x000fc60000800000 */
[----:B------:R-:W-:Y:S01]  /*1740*/  LOP3.LUT R7, R7, UR4, RZ, 0x3c, !PT ;  /* 0x0000000407077c12 */ /* 0x000fe2000f8e3cff */
[----:B------:R-:W-:Y:S07]  /*1750*/  @P2 BRA `(.L_x_25) ;  /* 0xfffffffc00402947 */ /* 0x000fee000383ffff */
.L_x_18:
[----:B------:R-:W2:Y:S02]  /*1760*/  LDC R0, c[0x0][0x28c] ;  /* 0x0000a300ff007b82 */ /* 0x000ea40000000800 */
[----:B--2---:R-:W-:-:S13]  /*1770*/  ISETP.GE.AND P1, PT, R0, 0x1, PT ;  /* 0x000000010000780c */ /* 0x004fda0003f26270 */
[----:B------:R-:W-:Y:S05]  /*1780*/  @!P1 BRA `(.L_x_26) ;  /* 0x0000000000389947 */ /* 0x000fea0003800000 */
[----:B------:R-:W-:Y:S05]  /*1790*/  @!P0 BRA `(.L_x_27) ;  /* 0x0000000000048947 */ /* 0x000fea0003800000 */
[----:B------:R-:W-:Y:S01]  /*17a0*/  BPT.TRAP 0x1 ;  /* 0x000000040000795c */ /* 0x000fe20000300000 */
.L_x_27:
[----:B------:R-:W-:Y:S01]  /*17b0*/  UISETP.LT.AND UP0, UPT, UR40, 0x1, UPT ;  /* 0x000000012800788c */ /* 0x000fe2000bf01270 */
[----:B------:R-:W-:-:S03]  /*17c0*/  ISETP.GT.U32.AND P0, PT, R19, 0x1, PT ;  /* 0x000000011300780c */ /* 0x000fc60003f04070 */
[----:B------:R-:W-:-:S04]  /*17d0*/  USEL UR4, UR40, 0x1, UP0 ;  /* 0x0000000128047887 */ /* 0x000fc80008000000 */
[----:B------:R-:W-:-:S04]  /*17e0*/  UIADD3 UR4, UR39, UR40, -UR4 ;  /* 0x0000002827047290 */ /* 0x000fc8000fffe804 */
[----:B------:R-:W-:-:S04]  /*17f0*/  USHF.L.U32 UR4, UR4, 0x3, URZ ;  /* 0x0000000304047899 */ /* 0x000fc8000800063f */
[----:B------:R-:W-:-:S06]  /*1800*/  ULOP3.LUT UR4, UR4, 0x18, URZ, 0xc0, !UPT ;  /* 0x0000001804047892 */ /* 0x000fcc000f8ec03f */
[----:B------:R-:W-:-:S05]  /*1810*/  IMAD.U32 R3, RZ, RZ, UR4 ;  /* 0x00000004ff037e24 */ /* 0x000fca000f8e00ff */
[----:B------:R-:W-:-:S04]  /*1820*/  IADD3 R0, R6, 0x20, R3 ;  /* 0x0000002006007810 */ /* 0x000fc80007ffe003 */
[----:B------:R-:W-:-:S04]  /*1830*/  PRMT R0, RZ, 0x654, R0 ;  /* 0x00000654ff007816 */ /* 0x000fc80000000000 */
[----:B------:R2:W-:Y:S01]  /*1840*/  SYNCS.ARRIVE.TRANS64.RED.A1T0 RZ, [R0+URZ], RZ ;  /* 0x000000ff00ff79a7 */ /* 0x0005e2000810043f */
[----:B------:R-:W-:Y:S05]  /*1850*/  @P0 BRA `(.L_x_26) ;  /* 0x0000000000040947 */ /* 0x000fea0003800000 */
[----:B------:R-:W-:Y:S01]  /*1860*/  BPT.TRAP 0x1 ;  /* 0x000000040000795c */ /* 0x000fe20000300000 */
.L_x_26:
[----:B------:R-:W3:Y:S01]  /*1870*/  LDC R6, c[0x0][0x288] ;  /* 0x0000a200ff067b82 */ /* 0x000ee20000000800 */
[--C-:B--2---:R-:W-:Y:S01]  /*1880*/  SHF.R.U32.HI R0, RZ, 0x2, R18.reuse ;  /* 0x00000002ff007819 */ /* 0x104fe20000011612 */
[----:B------:R-:W-:Y:S01]  /*1890*/  UIADD3 UR39, UR40, UR39, URZ ;  /* 0x0000002728277290 */ /* 0x000fe2000fffe03f */
[----:B01----:R-:W-:Y:S01]  /*18a0*/  SHF.R.U32.HI R5, RZ, 0x7, R18 ;  /* 0x00000007ff057819 */ /* 0x003fe20000011612 */
[----:B------:R-:W-:Y:S01]  /*18b0*/  IMAD.SHL.U32 R91, R91, 0x40, RZ ;  /* 0x000000405b5b7824 */ /* 0x000fe200078e00ff */
[----:B------:R-:W-:Y:S01]  /*18c0*/  LOP3.LUT R3, R0, 0x7, RZ, 0xc0, !PT ;  /* 0x0000000700037812 */ /* 0x000fe200078ec0ff */
[----:B------:R-:W-:Y:S01]  /*18d0*/  USHF.R.U32.HI UR4, URZ, 0x2, UR39 ;  /* 0x000000023f047899 */ /* 0x000fe20008011627 */
[----:B------:R-:W-:Y:S01]  /*18e0*/  LOP3.LUT R4, R18, 0x60, RZ, 0xc0, !PT ;  /* 0x0000006012047812 */ /* 0x000fe200078ec0ff */
[----:B------:R-:W-:Y:S01]  /*18f0*/  IMAD.SHL.U32 R9, R90, 0x100, RZ ;  /* 0x000001005a097824 */ /* 0x000fe200078e00ff */
[----:B------:R-:W-:Y:S01]  /*1900*/  LOP3.LUT R0, R5, 0x1, RZ, 0xc0, !PT ;  /* 0x0000000105007812 */ /* 0x000fe200078ec0ff */
[----:B------:R-:W-:Y:S01]  /*1910*/  ULOP3.LUT UR4, UR4, 0x1, URZ, 0xc0, !UPT ;  /* 0x0000000104047892 */ /* 0x000fe2000f8ec03f */
[----:B------:R-:W-:Y:S01]  /*1920*/  SHF.R.U32.HI R8, RZ, 0x1, R4 ;  /* 0x00000001ff087819 */ /* 0x000fe20000011604 */
[----:B------:R-:W-:Y:S01]  /*1930*/  IMAD.SHL.U32 R14, R18, 0x2, RZ ;  /* 0x00000002120e7824 */ /* 0x000fe200078e00ff */
[----:B------:R-:W-:Y:S01]  /*1940*/  ULDC UR8, c[0x0][0x284] ;  /* 0x0000a10000087ab9 */ /* 0x000fe20000000800 */
[----:B------:R-:W-:Y:S01]  /*1950*/  IMAD.SHL.U32 R4, R0, 0x40, RZ ;  /* 0x0000004000047824 */ /* 0x000fe200078e00ff */
[----:B------:R-:W-:Y:S01]  /*1960*/  IADD3 R5, RZ, -R8, -R3 ;  /* 0x80000008ff057210 */ /* 0x000fe20007ffe803 */
[----:B------:R-:W-:Y:S01]  /*1970*/  UISETP.GT.U32.AND UP1, UPT, UR39, 0x3, UPT ;  /* 0x000000032700788c */ /* 0x000fe2000bf24070 */
[----:B------:R-:W-:Y:S01]  /*1980*/  SHF.R.S32.HI R94, RZ, 0x1f, R89 ;  /* 0x0000001fff5e7819 */ /* 0x000fe20000011459 */
[----:B------:R-:W-:Y:S01]  /*1990*/  UISETP.NE.U32.AND UP0, UPT, UR4, 0x1, UPT ;  /* 0x000000010400788c */ /* 0x000fe2000bf05070 */
[----:B------:R-:W-:Y:S01]  /*19a0*/  LOP3.LUT R3, R4, 0x40, R3, 0xe2, !PT ;  /* 0x0000004004037812 */ /* 0x000fe200078ee203 */
[----:B------:R-:W-:Y:S01]  /*19b0*/  IMAD R100, R0, -0x40, R5 ;  /* 0xffffffc000647824 */ /* 0x000fe200078e0205 */
[----:B------:R-:W-:Y:S01]  /*19c0*/  LOP3.LUT R4, R18, 0x3, RZ, 0xc0, !PT ;  /* 0x0000000312047812 */ /* 0x000fe200078ec0ff */
[----:B------:R-:W-:Y:S01]  /*19d0*/  ULDC.64 UR6, c[0x0][0x5d0] ;  /* 0x0001740000067ab9 */ /* 0x000fe20000000a00 */
[C---:B------:R-:W-:Y:S01]  /*19e0*/  LOP3.LUT R14, R91.reuse, 0x6, R14, 0xf8, !PT ;  /* 0x000000065b0e7812 */ /* 0x040fe200078ef80e */
[----:B------:R-:W-:Y:S01]  /*19f0*/  UISETP.LT.U32.AND UP1, UPT, UR40, 0x4, UP1 ;  /* 0x000000042800788c */ /* 0x000fe20008f21070 */
[----:B---3--:R-:W-:Y:S01]  /*1a00*/  ISETP.GE.AND P0, PT, R91, R6, PT ;  /* 0x000000065b00720c */ /* 0x008fe20003f06270 */
[----:B------:R-:W-:Y:S01]  /*1a10*/  UISETP.GT.U32.AND UP0, UPT, UR40, 0x3, !UP0 ;  /* 0x000000032800788c */ /* 0x000fe2000c704070 */
[----:B------:R-:W-:Y:S01]  /*1a20*/  IMAD R0, R4, -0x2, R6 ;  /* 0xfffffffe04007824 */ /* 0x000fe200078e0206 */
[----:B------:R-:W-:Y:S01]  /*1a30*/  SHF.R.S32.HI R15, RZ, 0x1f, R14 ;  /* 0x0000001fff0f7819 */ /* 0x000fe2000001140e */
[----:B------:R-:W-:Y:S01]  /*1a40*/  IMAD R6, R94, UR6, RZ ;  /* 0x000000065e067c24 */ /* 0x000fe2000f8e02ff */
[C---:B------:R-:W-:Y:S01]  /*1a50*/  ISETP.GE.OR P0, PT, R9.reuse, UR8, P0 ;  /* 0x0000000809007c0c */ /* 0x040fe20008706670 */
[----:B------:R-:W-:Y:S01]  /*1a60*/  IMAD.WIDE R4, R90, 0x100, RZ ;  /* 0x000001005a047825 */ /* 0x000fe200078e02ff */
[----:B------:R-:W-:Y:S01]  /*1a70*/  USEL UR5, URZ, 0x1, !UP1 ;  /* 0x000000013f057887 */ /* 0x000fe2000c800000 */
[----:B------:R-:W-:Y:S01]  /*1a80*/  IADD3 R100, -R9, UR8, R100 ;  /* 0x0000000809647c10 */ /* 0x000fe2000fffe164 */
[----:B------:R-:W-:Y:S01]  /*1a90*/  USEL UR4, URZ, 0x1, !UP0 ;  /* 0x000000013f047887 */ /* 0x000fe2000c000000 */
[C---:B------:R-:W-:Y:S01]  /*1aa0*/  IMAD R11, R89.reuse, UR7, R6 ;  /* 0x00000007590b7c24 */ /* 0x040fe2000f8e0206 */
[----:B------:R-:W-:Y:S01]  /*1ab0*/  ULOP3.LUT UR39, UR39, 0x3, URZ, 0xc0, !UPT ;  /* 0x0000000327277892 */ /* 0x000fe2000f8ec03f */
[----:B------:R-:W-:Y:S01]  /*1ac0*/  IMAD.WIDE.U32 R6, R89, UR6, R14 ;  /* 0x0000000659067c25 */ /* 0x000fe2000f8e000e */
[----:B------:R-:W-:Y:S01]  /*1ad0*/  ULOP3.LUT UR38, UR4, UR38, UR5, 0x96, !UPT ;  /* 0x0000002604267292 */ /* 0x000fe2000f8e9605 */
[----:B------:R-:W-:-:S02]  /*1ae0*/  LOP3.LUT R103, R4, R3, R8, 0xfe, !PT ;  /* 0x0000000304677212 */ /* 0x000fc400078efe08 */
[----:B------:R-:W-:Y:S02]  /*1af0*/  IMAD.IADD R3, R0, 0x1, -R91 ;  /* 0x0000000100037824 */ /* 0x000fe400078e0a5b */
[----:B------:R-:W-:Y:S02]  /*1b00*/  IMAD.IADD R7, R7, 0x1, R11 ;  /* 0x0000000107077824 */ /* 0x000fe400078e020b */
[----:B------:R-:W-:Y:S01]  /*1b10*/  IMAD.MOV.U32 R0, RZ, RZ, -0x1 ;  /* 0xffffffffff007424 */ /* 0x000fe200078e00ff */
[----:B------:R-:W-:Y:S06]  /*1b20*/  @P0 BRA `(.L_x_28) ;  /* 0x0000003000f40947 */ /* 0x000fec0003800000 */
[----:B------:R-:W0:Y:S01]  /*1b30*/  LDC.64 R20, c[0x0][0x5c8] ;  /* 0x00017200ff147b82 */ /* 0x000e220000000a00 */
[----:B------:R-:W-:Y:S01]  /*1b40*/  ULDC.64 UR4, c[0x0][0x5c0] ;  /* 0x0001700000047ab9 */ /* 0x000fe20000000a00 */
[----:B------:R-:W-:Y:S01]  /*1b50*/  BSSY B0, `(.L_x_28) ;  /* 0x000033a000007945 */ /* 0x000fe20003800000 */
[-C--:B0-----:R-:W-:Y:S01]  /*1b60*/  IMAD R8, R5, R20.reuse, RZ ;  /* 0x0000001405087224 */ /* 0x081fe200078e02ff */
[----:B------:R-:W-:Y:S01]  /*1b70*/  SHF.L.U64.HI R13, R20, 0x7, R21 ;  /* 0x00000007140d7819 */ /* 0x000fe20000010215 */
[----:B------:R-:W-:-:S04]  /*1b80*/  IMAD.WIDE.U32 R6, R103, R20, R6 ;  /* 0x0000001467067225 */ /* 0x000fc800078e0006 */
[----:B------:R-:W-:Y:S01]  /*1b90*/  IMAD R9, R103, R21, R8 ;  /* 0x0000001567097224 */ /* 0x000fe200078e0208 */
[----:B------:R-:W-:Y:S01]  /*1ba0*/  IADD3 R92, P0, R6, UR4, RZ ;  /* 0x00000004065c7c10 */ /* 0x000fe2000ff1e0ff */
[C---:B------:R-:W-:Y:S02]  /*1bb0*/  IMAD.SHL.U32 R11, R20.reuse, 0x80, RZ ;  /* 0x00000080140b7824 */ /* 0x040fe400078e00ff */
[----:B------:R-:W-:Y:S01]  /*1bc0*/  IMAD.IADD R9, R7, 0x1, R9 ;  /* 0x0000000107097824 */ /* 0x000fe200078e0209 */
[-C--:B------:R-:W-:Y:S02]  /*1bd0*/  LEA R6, P1, R20, R92.reuse, 0x3 ;  /* 0x0000005c14067211 */ /* 0x080fe400078218ff */
[----:B------:R-:W-:Y:S02]  /*1be0*/  IADD3 R8, P2, R11, R92, RZ ;  /* 0x0000005c0b087210 */ /* 0x000fe40007f5e0ff */
[----:B------:R-:W-:Y:S02]  /*1bf0*/  IADD3.X R93, R9, UR5, RZ, P0, !PT ;  /* 0x00000005095d7c10 */ /* 0x000fe400087fe4ff */
[----:B-----5:R-:W-:-:S02]  /*1c00*/  ISETP.NE.AND P0, PT, R23, RZ, PT ;  /* 0x000000ff1700720c */ /* 0x020fc40003f05270 */
[----:B------:R-:W-:Y:S01]  /*1c10*/  LEA.HI.X R7, R20, R93, R21, 0x3, P1 ;  /* 0x0000005d14077211 */ /* 0x000fe200008f1c15 */
[----:B------:R-:W-:Y:S01]  /*1c20*/  IMAD.X R9, R13, 0x1, R93, P2 ;  /* 0x000000010d097824 */ /* 0x000fe200010e065d */
[----:B------:R-:W-:-:S05]  /*1c30*/  IADD3 R10, P1, R11, R6, RZ ;  /* 0x000000060b0a7210 */ /* 0x000fca0007f3e0ff */
[----:B------:R-:W-:-:S04]  /*1c40*/  IMAD.X R11, R13, 0x1, R7, P1 ;  /* 0x000000010d0b7824 */ /* 0x000fc800008e0607 */
[----:B------:R-:W-:Y:S05]  /*1c50*/  @!P0 BRA `(.L_x_29) ;  /* 0x0000002400948947 */ /* 0x000fea0003800000 */
[----:B------:R-:W0:Y:S01]  /*1c60*/  LDC.64 R90, c[0x0][0x5b0] ;  /* 0x00016c00ff5a7b82 */ /* 0x000e220000000a00 */
[----:B------:R-:W-:Y:S01]  /*1c70*/  ULDC.64 UR4, c[0x0][0x5b8] ;  /* 0x00016e0000047ab9 */ /* 0x000fe20000000a00 */
[----:B------:R-:W-:Y:S01]  /*1c80*/  ISETP.GE.AND P0, PT, R100, 0x1, PT ;  /* 0x000000016400780c */ /* 0x000fe20003f06270 */
[----:B------:R-:W-:Y:S01]  /*1c90*/  IMAD R20, R94, UR4, RZ ;  /* 0x000000045e147c24 */ /* 0x000fe2000f8e02ff */
[----:B------:R-:W-:Y:S01]  /*1ca0*/  BSSY B1, `(.L_x_30) ;  /* 0x0000010000017945 */ /* 0x000fe20003800000 */
[----:B------:R-:W-:Y:S01]  /*1cb0*/  IMAD.WIDE.U32 R14, R89, UR4, R14 ;  /* 0x00000004590e7c25 */ /* 0x000fe2000f8e000e */
[----:B------:R-:W-:Y:S02]  /*1cc0*/  ISETP.LT.OR P3, PT, R3, 0x1, !P0 ;  /* 0x000000010300780c */ /* 0x000fe40004761670 */
[----:B------:R-:W1:Y:S01]  /*1cd0*/  LDC.64 R12, c[0x0][0x5a8] ;  /* 0x00016a00ff0c7b82 */ /* 0x000e620000000a00 */
[----:B------:R-:W-:Y:S02]  /*1ce0*/  IMAD R21, R89, UR5, R20 ;  /* 0x0000000559157c24 */ /* 0x000fe4000f8e0214 */
[----:B------:R-:W-:-:S02]  /*1cf0*/  IMAD.MOV.U32 R20, RZ, RZ, R14 ;  /* 0x000000ffff147224 */ /* 0x000fc400078e000e */
[----:B------:R-:W-:Y:S02]  /*1d00*/  IMAD.IADD R21, R15, 0x1, R21 ;  /* 0x000000010f157824 */ /* 0x000fe400078e0215 */
[-C--:B0-----:R-:W-:Y:S01]  /*1d10*/  IMAD R96, R5, R90.reuse, RZ ;  /* 0x0000005a05607224 */ /* 0x081fe200078e02ff */
[----:B------:R-:W-:Y:S01]  /*1d20*/  SHF.L.U64.HI R97, R90, 0x3, R91 ;  /* 0x000000035a617819 */ /* 0x000fe2000001025b */
[----:B------:R-:W-:-:S04]  /*1d30*/  IMAD.WIDE.U32 R94, R103, R90, R20 ;  /* 0x0000005a675e7225 */ /* 0x000fc800078e0014 */
[----:B------:R-:W-:Y:S01]  /*1d40*/  IMAD R101, R103, R91, R96 ;  /* 0x0000005b67657224 */ /* 0x000fe200078e0260 */
[----:B-1----:R-:W-:Y:S01]  /*1d50*/  IADD3 R94, P1, R94, R12, RZ ;  /* 0x0000000c5e5e7210 */ /* 0x002fe20007f3e0ff */
[----:B------:R-:W-:-:S03]  /*1d60*/  IMAD.SHL.U32 R96, R90, 0x8, RZ ;  /* 0x000000085a607824 */ /* 0x000fc600078e00ff */
[----:B------:R-:W-:Y:S01]  /*1d70*/  IADD3.X R95, R13, R95, R101, P1, !PT ;  /* 0x0000005f0d5f7210 */ /* 0x000fe20000ffe465 */
[----:B------:R-:W-:Y:S08]  /*1d80*/  @P3 BRA `(.L_x_31) ;  /* 0x0000000000043947 */ /* 0x000ff00003800000 */
[----:B------:R0:W5:Y:S02]  /*1d90*/  LDG.E.U8 R88, desc[UR36][R94.64] ;  /* 0x000000245e587981 */ /* 0x000164000c1e1100 */
.L_x_31:
[----:B------:R-:W-:Y:S05]  /*1da0*/  BSYNC B1 ;  /* 0x0000000000017941 */ /* 0x000fea0003800000 */
.L_x_30:
[----:B-----5:R-:W-:Y:S01]  /*1db0*/  LOP3.LUT R89, R88, 0xffff, RZ, 0xc0, !PT ;  /* 0x0000ffff58597812 */ /* 0x020fe200078ec0ff */
[----:B------:R-:W-:Y:S01]  /*1dc0*/  IMAD.WIDE.U32 R98, R103, R90, R96 ;  /* 0x0000005a67627225 */ /* 0x000fe200078e0060 */
[----:B------:R-:W-:Y:S01]  /*1dd0*/  ISETP.LT.OR P4, PT, R3, 0x2, !P0 ;  /* 0x000000020300780c */ /* 0x000fe20004781670 */
[----:B------:R-:W-:Y:S01]  /*1de0*/  BSSY B1, `(.L_x_32) ;  /* 0x000000e000017945 */ /* 0x000fe20003800000 */
[----:B------:R-:W-:Y:S01]  /*1df0*/  PRMT R102, R89, 0x8880, RZ ;  /* 0x0000888059667816 */ /* 0x000fe200000000ff */
[----:B------:R-:W-:Y:S01]  /*1e00*/  IMAD.IADD R99, R101, 0x1, R99 ;  /* 0x0000000165637824 */ /* 0x000fe200078e0263 */
[----:B------:R-:W-:Y:S02]  /*1e10*/  IADD3 R98, P2, P5, R14, R12, R98 ;  /* 0x0000000c0e627210 */ /* 0x000fe40007d5e062 */
[----:B------:R-:W-:Y:S01]  /*1e20*/  ISETP.GE.AND P1, PT, R100, 0x9, PT ;  /* 0x000000096400780c */ /* 0x000fe20003f26270 */
[----:B------:R-:W-:Y:S01]  /*1e30*/  IMAD R89, R102, R23, RZ ;  /* 0x0000001766597224 */ /* 0x000fe200078e02ff */
[----:B------:R-:W-:-:S02]  /*1e40*/  IADD3.X R99, R21, R13, R99, P2, P5 ;  /* 0x0000000d15637210 */ /* 0x000fc400017ea463 */
[----:B------:R-:W-:Y:S01]  /*1e50*/  ISETP.LT.OR P2, PT, R3, 0x1, !P1 ;  /* 0x000000010300780c */ /* 0x000fe20004f41670 */
[----:B------:R-:W-:-:S05]  /*1e60*/  @!P3 IMAD R101, R56, R22, R89 ;  /* 0x000000163865b224 */ /* 0x000fca00078e0259 */
[----:B------:R1:W-:Y:S01]  /*1e70*/  @!P3 STG.E.U8 desc[UR36][R92.64], R101 ;  /* 0x000000655c00b986 */ /* 0x0003e2000c101124 */
[----:B------:R-:W-:Y:S06]  /*1e80*/  @P4 BRA `(.L_x_33) ;  /* 0x00000000000c4947 */ /* 0x000fec0003800000 */
[----:B------:R-:W2:Y:S02]  /*1e90*/  LDG.E.U8 R88, desc[UR36][R94.64+0x1] ;  /* 0x000001245e587981 */ /* 0x000ea4000c1e1100 */
[----:B--2---:R-:W-:-:S05]  /*1ea0*/  PRMT R56, R88, 0x8880, RZ ;  /* 0x0000888058387816 */ /* 0x004fca00000000ff */
[----:B------:R-:W-:-:S07]  /*1eb0*/  IMAD R89, R56, R23, RZ ;  /* 0x0000001738597224 */ /* 0x000fce00078e02ff */
.L_x_33:
[----:B------:R-:W-:Y:S05]  /*1ec0*/  BSYNC B1 ;  /* 0x0000000000017941 */ /* 0x000fea0003800000 */
.L_x_32:
[----:B------:R-:W-:Y:S01]  /*1ed0*/  @!P4 IMAD R57, R57, R22, R89 ;  /* 0x000000163939c224 */ /* 0x000fe200078e0259 */
[----:B------:R-:W-:Y:S04]  /*1ee0*/  BSSY B1, `(.L_x_34) ;  /* 0x0000006000017945 */ /* 0x000fe80003800000 */
[----:B------:R2:W-:Y:S01]  /*1ef0*/  @!P4 STG.E.U8 desc[UR36][R92.64+0x1], R57 ;  /* 0x000001395c00c986 */ /* 0x0005e2000c101124 */
[----:B------:R-:W-:Y:S05]  /*1f00*/  @P2 BRA `(.L_x_35) ;  /* 0x00000000000c2947 */ /* 0x000fea0003800000 */
[----:B------:R-:W3:Y:S02]  /*1f10*/  LDG.E.U8 R88, desc[UR36][R98.64] ;  /* 0x0000002462587981 */ /* 0x000ee4000c1e1100 */
[----:B---3--:R-:W-:-:S05]  /*1f20*/  PRMT R56, R88, 0x8880, RZ ;  /* 0x0000888058387816 */ /* 0x008fca00000000ff */
[----:B------:R-:W-:-:S07]  /*1f30*/  IMAD R89, R56, R23, RZ ;  /* 0x0000001738597224 */ /* 0x000fce00078e02ff */
.L_x_35:
[----:B------:R-:W-:Y:S05]  /*1f40*/  BSYNC B1 ;  /* 0x0000000000017941 */ /* 0x000fea0003800000 */
.L_x_34:
[C---:B------:R-:W-:Y:S01]  /*1f50*/  ISETP.LT.OR P4, PT, R3.reuse, 0x2, !P1 ;  /* 0x000000020300780c */ /* 0x040fe20004f81670 */
[----:B--2---:R-:W-:Y:S01]  /*1f60*/  @!P2 IMAD R57, R58, R22, R89 ;  /* 0x000000163a39a224 */ /* 0x004fe200078e0259 */
[----:B------:R-:W-:Y:S01]  /*1f70*/  BSSY B1, `(.L_x_36) ;  /* 0x0000009000017945 */ /* 0x000fe20003800000 */
[C---:B------:R-:W-:Y:S02]  /*1f80*/  ISETP.LT.OR P3, PT, R3.reuse, 0x9, !P0 ;  /* 0x000000090300780c */ /* 0x040fe40004761670 */
[C---:B------:R-:W-:Y:S01]  /*1f90*/  ISETP.LT.OR P5, PT, R3.reuse, 0xa, !P0 ;  /* 0x0000000a0300780c */ /* 0x040fe200047a1670 */
[----:B------:R2:W-:Y:S01]  /*1fa0*/  @!P2 STG.E.U8 desc[UR36][R6.64], R57 ;  /* 0x000000390600a986 */ /* 0x0005e2000c101124 */
[----:B------:R-:W-:-:S06]  /*1fb0*/  ISETP.LT.OR P2, PT, R3, 0x9, !P1 ;  /* 0x000000090300780c */ /* 0x000fcc0004f41670 */
[----:B------:R-:W-:Y:S07]  /*1fc0*/  @P4 BRA `(.L_x_37) ;  /* 0x00000000000c4947 */ /* 0x000fee0003800000 */
[----:B------:R-:W3:Y:S02]  /*1fd0*/  LDG.E.U8 R88, desc[UR36][R98.64+0x1] ;  /* 0x0000012462587981 */ /* 0x000ee4000c1e1100 */
[----:B---3--:R-:W-:-:S05]  /*1fe0*/  PRMT R56, R88, 0x8880, RZ ;  /* 0x0000888058387816 */ /* 0x008fca00000000ff */
[----:B------:R-:W-:-:S07]  /*1ff0*/  IMAD R89, R56, R23, RZ ;  /* 0x0000001738597224 */ /* 0x000fce00078e02ff */
.L_x_37:
[----:B------:R-:W-:Y:S05]  /*2000*/  BSYNC B1 ;  /* 0x0000000000017941 */ /* 0x000fea0003800000 */
.L_x_36:
[----:B------:R-:W-:Y:S01]  /*2010*/  @!P4 IMAD R59, R59, R22, R89 ;  /* 0x000000163b3bc224 */ /* 0x000fe200078e0259 */
[----:B------:R-:W-:Y:S04]  /*2020*/  BSSY B1, `(.L_x_38) ;  /* 0x0000006000017945 */ /* 0x000fe80003800000 */
[----:B------:R3:W-:Y:S01]  /*2030*/  @!P4 STG.E.U8 desc[UR36][R6.64+0x1], R59 ;  /* 0x0000013b0600c986 */ /* 0x0007e2000c101124 */
[----:B------:R-:W-:Y:S05]  /*2040*/  @P3 BRA `(.L_x_39) ;  /* 0x00000000000c3947 */ /* 0x000fea0003800000 */
[----:B------:R-:W4:Y:S02]  /*2050*/  LDG.E.U8 R88, desc[UR36][R94.64+0x8] ;  /* 0x000008245e587981 */ /* 0x000f24000c1e1100 */
[----:B----4-:R-:W-:-:S05]  /*2060*/  PRMT R56, R88, 0x8880, RZ ;  /* 0x0000888058387816 */ /* 0x010fca00000000ff */
[----:B------:R-:W-:-:S07]  /*2070*/  IMAD R89, R56, R23, RZ ;  /* 0x0000001738597224 */ /* 0x000fce00078e02ff */
.L_x_39:
[----:B------:R-:W-:Y:S05]  /*2080*/  BSYNC B1 ;  /* 0x0000000000017941 */ /* 0x000fea0003800000 */
.L_x_38:
[----:B--2---:R-:W-:Y:S01]  /*2090*/  @!P3 IMAD R57, R60, R22, R89 ;  /* 0x000000163c39b224 */ /* 0x004fe200078e0259 */
[----:B------:R-:W-:Y:S04]  /*20a0*/  BSSY B1, `(.L_x_40) ;  /* 0x0000006000017945 */ /* 0x000fe80003800000 */
[----:B------:R2:W-:Y:S01]  /*20b0*/  @!P3 STG.E.U8 desc[UR36][R92.64+0x8], R57 ;  /* 0x000008395c00b986 */ /* 0x0005e2000c101124 */
[----:B------:R-:W-:Y:S05]  /*20c0*/  @P5 BRA `(.L_x_41) ;  /* 0x00000000000c5947 */ /* 0x000fea0003800000 */
[----:B------:R-:W4:Y:S02]  /*20d0*/  LDG.E.U8 R88, desc[UR36][R94.64+0x9] ;  /* 0x000009245e587981 */ /* 0x000f24000c1e1100 */
[----:B----4-:R-:W-:-:S05]  /*20e0*/  PRMT R56, R88, 0x8880, RZ ;  /* 0x0000888058387816 */ /* 0x010fca00000000ff */
[----:B------:R-:W-:-:S07]  /*20f0*/  IMAD R89, R56, R23, RZ ;  /* 0x0000001738597224 */ /* 0x000fce00078e02ff */
.L_x_41:
[----:B------:R-:W-:Y:S05]  /*2100*/  BSYNC B1 ;  /* 0x0000000000017941 */ /* 0x000fea0003800000 */
.L_x_40:
[----:B------:R-:W-:Y:S01]  /*2110*/  @!P5 IMAD R61, R61, R22, R89 ;  /* 0x000000163d3dd224 */ /* 0x000fe200078e0259 */
[----:B------:R-:W-:Y:S04]  /*2120*/  BSSY B1, `(.L_x_42) ;  /* 0x0000006000017945 */ /* 0x000fe80003800000 */
[----:B------:R4:W-:Y:S01]  /*2130*/  @!P5 STG.E.U8 desc[UR36][R92.64+0x9], R61 ;  /* 0x0000093d5c00d986 */ /* 0x0009e2000c101124 */
[----:B------:R-:W-:Y:S05]  /*2140*/  @P2 BRA `(.L_x_43) ;  /* 0x00000000000c2947 */ /* 0x000fea0003800000 */
[----:B------:R-:W5:Y:S02]  /*2150*/  LDG.E.U8 R88, desc[UR36][R98.64+0x8] ;  /* 0x0000082462587981 */ /* 0x000f64000c1e1100 */
[----:B-----5:R-:W-:-:S05]  /*2160*/  PRMT R56, R88, 0x8880, RZ ;  /* 0x0000888058387816 */ /* 0x020fca00000000ff */
[----:B------:R-:W-:-:S07]  /*2170*/  IMAD R89, R56, R23, RZ ;  /* 0x0000001738597224 */ /* 0x000fce00078e02ff */
.L_x_43:
[----:B------:R-:W-:Y:S05]  /*2180*/  BSYNC B1 ;  /* 0x0000000000017941 */ /* 0x000fea0003800000 */
.L_x_42:
        /* <DEDUP_REMOVED lines=8> */
[----:B------:R-:W5:Y:S02]  /*2210*/  LDG.E.U8 R88, desc[UR36][R98.64+0x9] ;  /* 0x0000092462587981 */ /* 0x000f64000c1e1100 */
[----:B-----5:R-:W-:-:S05]  /*2220*/  PRMT R56, R88, 0x8880, RZ ;  /* 0x0000888058387816 */ /* 0x020fca00000000ff */
[----:B------:R-:W-:-:S07]  /*2230*/  IMAD R89, R56, R23, RZ ;  /* 0x0000001738597224 */ /* 0x000fce00078e02ff */
.L_x_45:
[----:B------:R-:W-:Y:S05]  /*2240*/  BSYNC B1 ;  /* 0x0000000000017941 */ /* 0x000fea0003800000 */
.L_x_44:
[----:B------:R-:W-:Y:S01]  /*2250*/  @!P4 IMAD R63, R63, R22, R89 ;  /* 0x000000163f3fc224 */ /* 0x000fe200078e0259 */
[----:B------:R-:W-:Y:S04]  /*2260*/  BSSY B1, `(.L_x_46) ;  /* 0x0000006000017945 */ /* 0x000fe80003800000 */
[----:B------:R0:W-:Y:S01]  /*2270*/  @!P4 STG.E.U8 desc[UR36][R6.64+0x9], R63 ;  /* 0x0000093f0600c986 */ /* 0x0001e2000c101124 */
[----:B------:R-:W-:Y:S05]  /*2280*/  @P3 BRA `(.L_x_47) ;  /* 0x00000000000c3947 */ /* 0x000fea0003800000 */
[----:B------:R-:W5:Y:S02]  /*2290*/  LDG.E.U8 R88, desc[UR36][R94.64+0x10] ;  /* 0x000010245e587981 */ /* 0x000f64000c1e1100 */
[----:B-----5:R-:W-:-:S05]  /*22a0*/  PRMT R56, R88, 0x8880, RZ ;  /* 0x0000888058387816 */ /* 0x020fca00000000ff */
[----:B------:R-:W-:-:S07]  /*22b0*/  IMAD R89, R56, R23, RZ ;  /* 0x0000001738597224 */ /* 0x000fce00078e02ff */
.L_x_47:
[----:B------:R-:W-:Y:S05]  /*22c0*/  BSYNC B1 ;  /* 0x0000000000017941 */ /* 0x000fea0003800000 */
.L_x_46:
[----:B--2---:R-:W-:Y:S01]  /*22d0*/  @!P3 IMAD R57, R64, R22, R89 ;  /* 0x000000164039b224 */ /* 0x004fe200078e0259 */
[----:B------:R-:W-:Y:S04]  /*22e0*/  BSSY B1, `(.L_x_48) ;  /* 0x0000006000017945 */ /* 0x000fe80003800000 */
[----:B------:R2:W-:Y:S01]  /*22f0*/  @!P3 STG.E.U8 desc[UR36][R92.64+0x10], R57 ;  /* 0x000010395c00b986 */ /* 0x0005e2000c101124 */
[----:B------:R-:W-:Y:S05]  /*2300*/  @P5 BRA `(.L_x_49) ;  /* 0x00000000000c5947 */ /* 0x000fea0003800000 */
[----:B------:R-:W5:Y:S02]  /*2310*/  LDG.E.U8 R88, desc[UR36][R94.64+0x11] ;  /* 0x000011245e587981 */ /* 0x000f64000c1e1100 */
[----:B-----5:R-:W-:-:S05]  /*2320*/  PRMT R56, R88, 0x8880, RZ ;  /* 0x0000888058387816 */ /* 0x020fca00000000ff */
[----:B------:R-:W-:-:S07]  /*2330*/  IMAD R89, R56, R23, RZ ;  /* 0x0000001738597224 */ /* 0x000fce00078e02ff */
.L_x_49:
[----:B------:R-:W-:Y:S05]  /*2340*/  BSYNC B1 ;  /* 0x0000000000017941 */ /* 0x000fea0003800000 */
.L_x_48:
[----:B------:R-:W-:Y:S01]  /*2350*/  @!P5 IMAD R65, R65, R22, R89 ;  /* 0x000000164141d224 */ /* 0x000fe200078e0259 */
[----:B------:R-:W-:Y:S04]  /*2360*/  BSSY B1, `(.L_x_50) ;  /* 0x0000006000017945 */ /* 0x000fe80003800000 */
[----:B------:R0:W-:Y:S01]  /*2370*/  @!P5 STG.E.U8 desc[UR36][R92.64+0x11], R65 ;  /* 0x000011415c00d986 */ /* 0x0001e2000c101124 */
[----:B------:R-:W-:Y:S05]  /*2380*/  @P2 BRA `(.L_x_51) ;  /* 0x00000000000c2947 */ /* 0x000fea0003800000 */
[----:B------:R-:W5:Y:S02]  /*2390*/  LDG.E.U8 R88, desc[UR36][R98.64+0x10] ;  /* 0x0000102462587981 */ /* 0x000f64000c1e1100 */
[----:B-----5:R-:W-:-:S05]  /*23a0*/  PRMT R56, R88, 0x8880, RZ ;  /* 0x0000888058387816 */ /* 0x020fca00000000ff */
[----:B------:R-:W-:-:S07]  /*23b0*/  IMAD R89, R56, R23, RZ ;  /* 0x0000001738597224 */ /* 0x000fce00078e02ff */
.L_x_51:
[----:B------:R-:W-:Y:S05]  /*23c0*/  BSYNC B1 ;  /* 0x0000000000017941 */ /* 0x000fea0003800000 */
.L_x_50:
        /* <DEDUP_REMOVED lines=11> */
.L_x_53:
[----:B------:R-:W-:Y:S05]  /*2480*/  BSYNC B1 ;  /* 0x0000000000017941 */ /* 0x000fea0003800000 */
.L_x_52:
[----:B------:R-:W-:Y:S01]  /*2490*/  @!P4 IMAD R67, R67, R22, R89 ;  /* 0x000000164343c224 */ /* 0x000fe200078e0259 */
[----:B------:R-:W-:Y:S04]  /*24a0*/  BSSY B1, `(.L_x_54) ;  /* 0x0000006000017945 */ /* 0x000fe80003800000 */
[----:B------:R0:W-:Y:S01]  /*24b0*/  @!P4 STG.E.U8 desc[UR36][R6.64+0x11], R67 ;  /* 0x000011430600c986 */ /* 0x0001e2000c101124 */
[----:B------:R-:W-:Y:S05]  /*24c0*/  @P3 BRA `(.L_x_55) ;  /* 0x00000000000c3947 */ /* 0x000fea0003800000 */
[----:B------:R-:W5:Y:S02]  /*24d0*/  LDG.E.U8 R88, desc[UR36][R94.64+0x18] ;  /* 0x000018245e587981 */ /* 0x000f64000c1e1100 */
[----:B-----5:R-:W-:-:S05]  /*24e0*/  PRMT R56, R88, 0x8880, RZ ;  /* 0x0000888058387816 */ /* 0x020fca00000000ff */
[----:B------:R-:W-:-:S07]  /*24f0*/  IMAD R89, R56, R23, RZ ;  /* 0x0000001738597224 */ /* 0x000fce00078e02ff */
.L_x_55:
[----:B------:R-:W-:Y:S05]  /*2500*/  BSYNC B1 ;  /* 0x0000000000017941 */ /* 0x000fea0003800000 */
.L_x_54:
[----:B--2---:R-:W-:Y:S01]  /*2510*/  @!P3 IMAD R57, R68, R22, R89 ;  /* 0x000000164439b224 */ /* 0x004fe200078e0259 */
[----:B------:R-:W-:Y:S04]  /*2520*/  BSSY B1, `(.L_x_56) ;  /* 0x0000006000017945 */ /* 0x000fe80003800000 */
[----:B------:R2:W-:Y:S01]  /*2530*/  @!P3 STG.E.U8 desc[UR36][R92.64+0x18], R57 ;  /* 0x000018395c00b986 */ /* 0x0005e2000c101124 */
[----:B------:R-:W-:Y:S05]  /*2540*/  @P5 BRA `(.L_x_57) ;  /* 0x00000000000c5947 */ /* 0x000fea0003800000 */
[----:B------:R-:W5:Y:S02]  /*2550*/  LDG.E.U8 R88, desc[UR36][R94.64+0x19] ;  /* 0x000019245e587981 */ /* 0x000f64000c1e1100 */
[----:B-----5:R-:W-:-:S05]  /*2560*/  PRMT R56, R88, 0x8880, RZ ;  /* 0x0000888058387816 */ /* 0x020fca00000000ff */
[----:B------:R-:W-:-:S07]  /*2570*/  IMAD R89, R56, R23, RZ ;  /* 0x0000001738597224 */ /* 0x000fce00078e02ff */
.L_x_57:
[----:B------:R-:W-:Y:S05]  /*2580*/  BSYNC B1 ;  /* 0x0000000000017941 */ /* 0x000fea0003800000 */
.L_x_56:
[----:B------:R-:W-:Y:S01]  /*2590*/  @!P5 IMAD R69, R69, R22, R89 ;  /* 0x000000164545d224 */ /* 0x000fe200078e0259 */
[----:B------:R-:W-:Y:S04]  /*25a0*/  BSSY B1, `(.L_x_58) ;  /* 0x0000006000017945 */ /* 0x000fe80003800000 */
[----:B------:R0:W-:Y:S01]  /*25b0*/  @!P5 STG.E.U8 desc[UR36][R92.64+0x19], R69 ;  /* 0x000019455c00d986 */ /* 0x0001e2000c101124 */
[----:B------:R-:W-:Y:S05]  /*25c0*/  @P2 BRA `(.L_x_59) ;  /* 0x00000000000c2947 */ /* 0x000fea0003800000 */
[----:B------:R-:W5:Y:S02]  /*25d0*/  LDG.E.U8 R88, desc[UR36][R98.64+0x18] ;  /* 0x0000182462587981 */ /* 0x000f64000c1e1100 */
[----:B-----5:R-:W-:-:S05]  /*25e0*/  PRMT R56, R88, 0x8880, RZ ;  /* 0x0000888058387816 */ /* 0x020fca00000000ff */
[----:B------:R-:W-:-:S07]  /*25f0*/  IMAD R89, R56, R23, RZ ;  /* 0x0000001738597224 */ /* 0x000fce00078e02ff */
.L_x_59:
[----:B------:R-:W-:Y:S05]  /*2600*/  BSYNC B1 ;  /* 0x0000000000017941 */ /* 0x000fea0003800000 */
.L_x_58:
        /* <DEDUP_REMOVED lines=11> */
.L_x_61:
[----:B------:R-:W-:Y:S05]  /*26c0*/  BSYNC B1 ;  /* 0x0000000000017941 */ /* 0x000fea0003800000 */
.L_x_60:
[----:B------:R-:W-:Y:S01]  /*26d0*/  @!P4 IMAD R71, R71, R22, R89 ;  /* 0x000000164747c224 */ /* 0x000fe200078e0259 */
[----:B------:R-:W-:Y:S04]  /*26e0*/  BSSY B1, `(.L_x_62) ;  /* 0x0000006000017945 */ /* 0x000fe80003800000 */
[----:B------:R0:W-:Y:S01]  /*26f0*/  @!P4 STG.E.U8 desc[UR36][R6.64+0x19], R71 ;  /* 0x000019470600c986 */ /* 0x0001e2000c101124 */
[----:B------:R-:W-:Y:S05]  /*2700*/  @P3 BRA `(.L_x_63) ;  /* 0x00000000000c3947 */ /* 0x000fea0003800000 */
[----:B------:R-:W5:Y:S02]  /*2710*/  LDG.E.U8 R88, desc[UR36][R94.64+0x20] ;  /* 0x000020245e587981 */ /* 0x000f64000c1e1100 */
[----:B-----5:R-:W-:-:S05]  /*2720*/  PRMT R56, R88, 0x8880, RZ ;  /* 0x0000888058387816 */ /* 0x020fca00000000ff */
[----:B------:R-:W-:-:S07]  /*2730*/  IMAD R89, R56, R23, RZ ;  /* 0x0000001738597224 */ /* 0x000fce00078e02ff */
.L_x_63:
[----:B------:R-:W-:Y:S05]  /*2740*/  BSYNC B1 ;  /* 0x0000000000017941 */ /* 0x000fea0003800000 */
.L_x_62:
[----:B--2---:R-:W-:Y:S01]  /*2750*/  @!P3 IMAD R57, R72, R22, R89 ;  /* 0x000000164839b224 */ /* 0x004fe200078e0259 */
[----:B------:R-:W-:Y:S04]  /*2760*/  BSSY B1, `(.L_x_64) ;  /* 0x0000006000017945 */ /* 0x000fe80003800000 */
[----:B------:R2:W-:Y:S01]  /*2770*/  @!P3 STG.E.U8 desc[UR36][R92.64+0x20], R57 ;  /* 0x000020395c00b986 */ /* 0x0005e2000c101124 */
[----:B------:R-:W-:Y:S05]  /*2780*/  @P5 BRA `(.L_x_65) ;  /* 0x00000000000c5947 */ /* 0x000fea0003800000 */
[----:B------:R-:W5:Y:S02]  /*2790*/  LDG.E.U8 R88, desc[UR36][R94.64+0x21] ;  /* 0x000021245e587981 */ /* 0x000f64000c1e1100 */
[----:B-----5:R-:W-:-:S05]  /*27a0*/  PRMT R56, R88, 0x8880, RZ ;  /* 0x0000888058387816 */ /* 0x020fca00000000ff */
[----:B------:R-:W-:-:S07]  /*27b0*/  IMAD R89, R56, R23, RZ ;  /* 0x0000001738597224 */ /* 0x000fce00078e02ff */
.L_x_65:
[----:B------:R-:W-:Y:S05]  /*27c0*/  BSYNC B1 ;  /* 0x0000000000017941 */ /* 0x000fea0003800000 */
.L_x_64:
[----:B------:R-:W-:Y:S01]  /*27d0*/  @!P5 IMAD R73, R73, R22, R89 ;  /* 0x000000164949d224 */ /* 0x000fe200078e0259 */
[----:B------:R-:W-:Y:S04]  /*27e0*/  BSSY B1, `(.L_x_66) ;  /* 0x0000006000017945 */ /* 0x000fe80003800000 */
[----:B------:R0:W-:Y:S01]  /*27f0*/  @!P5 STG.E.U8 desc[UR36][R92.64+0x21], R73 ;  /* 0x000021495c00d986 */ /* 0x0001e2000c101124 */
[----:B------:R-:W-:Y:S05]  /*2800*/  @P2 BRA `(.L_x_67) ;  /* 0x00000000000c2947 */ /* 0x000fea0003800000 */
[----:B------:R-:W5:Y:S02]  /*2810*/  LDG.E.U8 R88, desc[UR36][R98.64+0x20] ;  /* 0x0000202462587981 */ /* 0x000f64000c1e1100 */
[----:B-----5:R-:W-:-:S05]  /*2820*/  PRMT R56, R88, 0x8880, RZ ;  /* 0x0000888058387816 */ /* 0x020fca00000000ff */
[----:B------:R-:W-:-:S07]  /*2830*/  IMAD R89, R56, R23, RZ ;  /* 0x0000001738597224 */ /* 0x000fce00078e02ff */
.L_x_67:
[----:B------:R-:W-:Y:S05]  /*2840*/  BSYNC B1 ;  /* 0x0000000000017941 */ /* 0x000fea0003800000 */
.L_x_66:
        /* <DEDUP_REMOVED lines=11> */
.L_x_69:
[----:B------:R-:W-:Y:S05]  /*2900*/  BSYNC B1 ;  /* 0x0000000000017941 */ /* 0x000fea0003800000 */
.L_x_68:
[----:B------:R-:W-:Y:S01]  /*2910*/  @!P4 IMAD R75, R75, R22, R89 ;  /* 0x000000164b4bc224 */ /* 0x000fe200078e0259 */
[----:B------:R-:W-:Y:S04]  /*2920*/  BSSY B1, `(.L_x_70) ;  /* 0x0000006000017945 */ /* 0x000fe80003800000 */
[----:B------:R0:W-:Y:S01]  /*2930*/  @!P4 STG.E.U8 desc[UR36][R6.64+0x21], R75 ;  /* 0x0000214b0600c986 */ /* 0x0001e2000c101124 */
[----:B------:R-:W-:Y:S05]  /*2940*/  @P3 BRA `(.L_x_71) ;  /* 0x00000000000c3947 */ /* 0x000fea0003800000 */
[----:B------:R-:W5:Y:S02]  /*2950*/  LDG.E.U8 R88, desc[UR36][R94.64+0x28] ;  /* 0x000028245e587981 */ /* 0x000f64000c1e1100 */
[----:B-----5:R-:W-:-:S05]  /*2960*/  PRMT R56, R88, 0x8880, RZ ;  /* 0x0000888058387816 */ /* 0x020fca00000000ff */
[----:B------:R-:W-:-:S07]  /*2970*/  IMAD R89, R56, R23, RZ ;  /* 0x0000001738597224 */ /* 0x000fce00078e02ff */
.L_x_71:
[----:B------:R-:W-:Y:S05]  /*2980*/  BSYNC B1 ;  /* 0x0000000000017941 */ /* 0x000fea0003800000 */
.L_x_70:
[----:B--2---:R-:W-:Y:S01]  /*2990*/  @!P3 IMAD R57, R76, R22, R89 ;  /* 0x000000164c39b224 */ /* 0x004fe200078e0259 */
[----:B------:R-:W-:Y:S04]  /*29a0*/  BSSY B1, `(.L_x_72) ;  /* 0x0000006000017945 */ /* 0x000fe80003800000 */
[----:B------:R2:W-:Y:S01]  /*29b0*/  @!P3 STG.E.U8 desc[UR36][R92.64+0x28], R57 ;  /* 0x000028395c00b986 */ /* 0x0005e2000c101124 */
[----:B------:R-:W-:Y:S05]  /*29c0*/  @P5 BRA `(.L_x_73) ;  /* 0x00000000000c5947 */ /* 0x000fea0003800000 */
[----:B------:R-:W5:Y:S02]  /*29d0*/  LDG.E.U8 R88, desc[UR36][R94.64+0x29] ;  /* 0x000029245e587981 */ /* 0x000f64000c1e1100 */
[----:B-----5:R-:W-:-:S05]  /*29e0*/  PRMT R56, R88, 0x8880, RZ ;  /* 0x0000888058387816 */ /* 0x020fca00000000ff */
[----:B------:R-:W-:-:S07]  /*29f0*/  IMAD R89, R56, R23, RZ ;  /* 0x0000001738597224 */ /* 0x000fce00078e02ff */
.L_x_73:
[----:B------:R-:W-:Y:S05]  /*2a00*/  BSYNC B1 ;  /* 0x0000000000017941 */ /* 0x000fea0003800000 */
.L_x_72:
[----:B------:R-:W-:Y:S01]  /*2a10*/  @!P5 IMAD R77, R77, R22, R89 ;  /* 0x000000164d4dd224 */ /* 0x000fe200078e0259 */
[----:B------:R-:W-:Y:S04]  /*2a20*/  BSSY B1, `(.L_x_74) ;  /* 0x0000006000017945 */ /* 0x000fe80003800000 */
[----:B------:R0:W-:Y:S01]  /*2a30*/  @!P5 STG.E.U8 desc[UR36][R92.64+0x29], R77 ;  /* 0x0000294d5c00d986 */ /* 0x0001e2000c101124 */
[----:B------:R-:W-:Y:S05]  /*2a40*/  @P2 BRA `(.L_x_75) ;  /* 0x00000000000c2947 */ /* 0x000fea0003800000 */
[----:B------:R-:W5:Y:S02]  /*2a50*/  LDG.E.U8 R88, desc[UR36][R98.64+0x28] ;  /* 0x0000282462587981 */ /* 0x000f64000c1e1100 */
[----:B-----5:R-:W-:-:S05]  /*2a60*/  PRMT R56, R88, 0x8880, RZ ;  /* 0x0000888058387816 */ /* 0x020fca00000000ff */
[----:B------:R-:W-:-:S07]  /*2a70*/  IMAD R89, R56, R23, RZ ;  /* 0x0000001738597224 */ /* 0x000fce00078e02ff */
.L_x_75:
[----:B------:R-:W-:Y:S05]  /*2a80*/  BSYNC B1 ;  /* 0x0000000000017941 */ /* 0x000fea0003800000 */
.L_x_74:
        /* <DEDUP_REMOVED lines=11> */
.L_x_77:
[----:B------:R-:W-:Y:S05]  /*2b40*/  BSYNC B1 ;  /* 0x0000000000017941 */ /* 0x000fea0003800000 */
.L_x_76:
[----:B------:R-:W-:Y:S01]  /*2b50*/  @!P4 IMAD R79, R79, R22, R89 ;  /* 0x000000164f4fc224 */ /* 0x000fe200078e0259 */
[----:B------:R-:W-:Y:S04]  /*2b60*/  BSSY B1, `(.L_x_78) ;  /* 0x0000006000017945 */ /* 0x000fe80003800000 */
[----:B------:R0:W-:Y:S01]  /*2b70*/  @!P4 STG.E.U8 desc[UR36][R6.64+0x29], R79 ;  /* 0x0000294f0600c986 */ /* 0x0001e2000c101124 */
[----:B------:R-:W-:Y:S05]  /*2b80*/  @P3 BRA `(.L_x_79) ;  /* 0x00000000000c3947 */ /* 0x000fea0003800000 */
[----:B------:R-:W5:Y:S02]  /*2b90*/  LDG.E.U8 R88, desc[UR36][R94.64+0x30] ;  /* 0x000030245e587981 */ /* 0x000f64000c1e1100 */
[----:B-----5:R-:W-:-:S05]  /*2ba0*/  PRMT R56, R88, 0x8880, RZ ;  /* 0x0000888058387816 */ /* 0x020fca00000000ff */
[----:B------:R-:W-:-:S07]  /*2bb0*/  IMAD R89, R56, R23, RZ ;  /* 0x0000001738597224 */ /* 0x000fce00078e02ff */
.L_x_79:
[----:B------:R-:W-:Y:S05]  /*2bc0*/  BSYNC B1 ;  /* 0x0000000000017941 */ /* 0x000fea0003800000 */
.L_x_78:
[----:B--2---:R-:W-:Y:S01]  /*2bd0*/  @!P3 IMAD R57, R80, R22, R89 ;  /* 0x000000165039b224 */ /* 0x004fe200078e0259 */
[----:B------:R-:W-:Y:S04]  /*2be0*/  BSSY B1, `(.L_x_80) ;  /* 0x0000006000017945 */ /* 0x000fe80003800000 */
[----:B------:R2:W-:Y:S01]  /*2bf0*/  @!P3 STG.E.U8 desc[UR36][R92.64+0x30], R57 ;  /* 0x000030395c00b986 */ /* 0x0005e2000c101124 */
[----:B------:R-:W-:Y:S05]  /*2c00*/  @P5 BRA `(.L_x_81) ;  /* 0x00000000000c5947 */ /* 0x000fea0003800000 */
[----:B------:R-:W5:Y:S02]  /*2c10*/  LDG.E.U8 R88, desc[UR36][R94.64+0x31] ;  /* 0x000031245e587981 */ /* 0x000f64000c1e1100 */
[----:B-----5:R-:W-:-:S05]  /*2c20*/  PRMT R56, R88, 0x8880, RZ ;  /* 0x0000888058387816 */ /* 0x020fca00000000ff */
[----:B------:R-:W-:-:S07]  /*2c30*/  IMAD R89, R56, R23, RZ ;  /* 0x0000001738597224 */ /* 0x000fce00078e02ff */
.L_x_81:
[----:B------:R-:W-:Y:S05]  /*2c40*/  BSYNC B1 ;  /* 0x0000000000017941 */ /* 0x000fea0003800000 */
.L_x_80:
[----:B------:R-:W-:Y:S01]  /*2c50*/  @!P5 IMAD R81, R81, R22, R89 ;  /* 0x000000165151d224 */ /* 0x000fe200078e0259 */
[----:B------:R-:W-:Y:S04]  /*2c60*/  BSSY B1, `(.L_x_82) ;  /* 0x0000006000017945 */ /* 0x000fe80003800000 */
[----:B------:R0:W-:Y:S01]  /*2c70*/  @!P5 STG.E.U8 desc[UR36][R92.64+0x31], R81 ;  /* 0x000031515c00d986 */ /* 0x0001e2000c101124 */
[----:B------:R-:W-:Y:S05]  /*2c80*/  @P2 BRA `(.L_x_83) ;  /* 0x00000000000c2947 */ /* 0x000fea0003800000 */
[----:B------:R-:W5:Y:S02]  /*2c90*/  LDG.E.U8 R88, desc[UR36][R98.64+0x30] ;  /* 0x0000302462587981 */ /* 0x000f64000c1e1100 */
[----:B-----5:R-:W-:-:S05]  /*2ca0*/  PRMT R56, R88, 0x8880, RZ ;  /* 0x0000888058387816 */ /* 0x020fca00000000ff */
[----:B------:R-:W-:-:S07]  /*2cb0*/  IMAD R89, R56, R23, RZ ;  /* 0x0000001738597224 */ /* 0x000fce00078e02ff */
.L_x_83:
[----:B------:R-:W-:Y:S05]  /*2cc0*/  BSYNC B1 ;  /* 0x0000000000017941 */ /* 0x000fea0003800000 */
.L_x_82:
[C---:B------:R-:W-:Y:S01]  /*2cd0*/  ISETP.LT.OR P4, PT, R3.reuse, 0x32, !P1 ;  /* 0x000000320300780c */ /* 0x040fe20004f81670 */
[----:B--2---:R-:W-:Y:S01]  /*2ce0*/  @!P2 IMAD R57, R82, R22, R89 ;  /* 0x000000165239a224 */ /* 0x004fe200078e0259 */
[----:B------:R-:W-:Y:S01]  /*2cf0*/  BSSY B1, `(.L_x_84) ;  /* 0x000000b000017945 */ /* 0x000fe20003800000 */
[----:B------:R-:W-:Y:S02]  /*2d00*/  ISETP.LT.OR P3, PT, R3, 0x39, !P0 ;  /* 0x000000390300780c */ /* 0x000fe40004761670 */
[----:B------:R-:W-:Y:S01]  /*2d10*/  IADD3 R103, P5, R103, 0x80, RZ ;  /* 0x0000008067677810 */ /* 0x000fe20007fbe0ff */
[----:B------:R2:W-:Y:S01]  /*2d20*/  @!P2 STG.E.U8 desc[UR36][R6.64+0x30], R57 ;  /* 0x000030390600a986 */ /* 0x0005e2000c101124 */
[C---:B------:R-:W-:Y:S02]  /*2d30*/  ISETP.LT.OR P2, PT, R3.reuse, 0x39, !P1 ;  /* 0x000000390300780c */ /* 0x040fe40004f41670 */
[C---:B------:R-:W-:Y:S02]  /*2d40*/  ISETP.LT.OR P0, PT, R3.reuse, 0x3a, !P0 ;  /* 0x0000003a0300780c */ /* 0x040fe40004701670 */
[----:B------:R-:W-:-:S02]  /*2d50*/  ISETP.LT.OR P1, PT, R3, 0x3a, !P1 ;  /* 0x0000003a0300780c */ /* 0x000fc40004f21670 */
[----:B------:R-:W-:Y:S11]  /*2d60*/  @P4 BRA `(.L_x_85) ;  /* 0x00000000000c4947 */ /* 0x000ff60003800000 */
[----:B------:R-:W5:Y:S02]  /*2d70*/  LDG.E.U8 R88, desc[UR36][R98.64+0x31] ;  /* 0x0000312462587981 */ /* 0x000f64000c1e1100 */
[----:B-----5:R-:W-:-:S05]  /*2d80*/  PRMT R56, R88, 0x8880, RZ ;  /* 0x0000888058387816 */ /* 0x020fca00000000ff */
[----:B------:R-:W-:-:S07]  /*2d90*/  IMAD R89, R56, R23, RZ ;  /* 0x0000001738597224 */ /* 0x000fce00078e02ff */
.L_x_85:
[----:B------:R-:W-:Y:S05]  /*2da0*/  BSYNC B1 ;  /* 0x0000000000017941 */ /* 0x000fea0003800000 */
.L_x_84:
[----:B------:R-:W-:Y:S01]  /*2db0*/  @!P4 IMAD R83, R83, R22, R89 ;  /* 0x000000165353c224 */ /* 0x000fe200078e0259 */
[----:B------:R-:W-:Y:S04]  /*2dc0*/  BSSY B1, `(.L_x_86) ;  /* 0x0000006000017945 */ /* 0x000fe80003800000 */
[----:B------:R0:W-:Y:S01]  /*2dd0*/  @!P4 STG.E.U8 desc[UR36][R6.64+0x31], R83 ;  /* 0x000031530600c986 */ /* 0x0001e2000c101124 */
[----:B------:R-:W-:Y:S05]  /*2de0*/  @P3 BRA `(.L_x_87) ;  /* 0x00000000000c3947 */ /* 0x000fea0003800000 */
[----:B------:R-:W5:Y:S02]  /*2df0*/  LDG.E.U8 R88, desc[UR36][R94.64+0x38] ;  /* 0x000038245e587981 */ /* 0x000f64000c1e1100 */
[----:B-----5:R-:W-:-:S05]  /*2e00*/  PRMT R56, R88, 0x8880, RZ ;  /* 0x0000888058387816 */ /* 0x020fca00000000ff */
[----:B------:R-:W-:-:S07]  /*2e10*/  IMAD R89, R56, R23, RZ ;  /* 0x0000001738597224 */ /* 0x000fce00078e02ff */
.L_x_87:
[----:B------:R-:W-:Y:S05]  /*2e20*/  BSYNC B1 ;  /* 0x0000000000017941 */ /* 0x000fea0003800000 */
.L_x_86:
[----:B--2---:R-:W-:Y:S01]  /*2e30*/  @!P3 IMAD R57, R84, R22, R89 ;  /* 0x000000165439b224 */ /* 0x004fe200078e0259 */
[----:B------:R-:W-:Y:S01]  /*2e40*/  BSSY B1, `(.L_x_88) ;  /* 0x0000007000017945 */ /* 0x000fe20003800000 */
[----:B------:R-:W-:-:S03]  /*2e50*/  IMAD.X R5, RZ, RZ, R5, P5 ;  /* 0x000000ffff057224 */ /* 0x000fc600028e0605 */
[----:B------:R2:W-:Y:S01]  /*2e60*/  @!P3 STG.E.U8 desc[UR36][R92.64+0x38], R57 ;  /* 0x000038395c00b986 */ /* 0x0005e2000c101124 */
[----:B------:R-:W-:Y:S05]  /*2e70*/  @P0 BRA `(.L_x_89) ;  /* 0x00000000000c0947 */ /* 0x000fea0003800000 */
[----:B------:R-:W5:Y:S02]  /*2e80*/  LDG.E.U8 R88, desc[UR36][R94.64+0x39] ;  /* 0x000039245e587981 */ /* 0x000f64000c1e1100 */
[----:B-----5:R-:W-:-:S05]  /*2e90*/  PRMT R4, R88, 0x8880, RZ ;  /* 0x0000888058047816 */ /* 0x020fca00000000ff */
[----:B------:R-:W-:-:S07]  /*2ea0*/  IMAD R89, R4, R23, RZ ;  /* 0x0000001704597224 */ /* 0x000fce00078e02ff */
.L_x_89:
[----:B------:R-:W-:Y:S05]  /*2eb0*/  BSYNC B1 ;  /* 0x0000000000017941 */ /* 0x000fea0003800000 */
.L_x_88:
[----:B------:R-:W-:Y:S01]  /*2ec0*/  @!P0 IMAD R85, R85, R22, R89 ;  /* 0x0000001655558224 */ /* 0x000fe200078e0259 */
[----:B------:R-:W-:Y:S01]  /*2ed0*/  BSSY B1, `(.L_x_90) ;  /* 0x0000007000017945 */ /* 0x000fe20003800000 */
[----:B------:R-:W-:-:S03]  /*2ee0*/  IMAD R56, R5, R90, RZ ;  /* 0x0000005a05387224 */ /* 0x000fc600078e02ff */
[----:B------:R0:W-:Y:S01]  /*2ef0*/  @!P0 STG.E.U8 desc[UR36][R92.64+0x39], R85 ;  /* 0x000039555c008986 */ /* 0x0001e2000c101124 */
[----:B------:R-:W-:Y:S05]  /*2f00*/  @P2 BRA `(.L_x_91) ;  /* 0x00000000000c2947 */ /* 0x000fea0003800000 */
[----:B------:R-:W5:Y:S02]  /*2f10*/  LDG.E.U8 R88, desc[UR36][R98.64+0x38] ;  /* 0x0000382462587981 */ /* 0x000f64000c1e1100 */
[----:B-----5:R-:W-:-:S05]  /*2f20*/  PRMT R4, R88, 0x8880, RZ ;  /* 0x0000888058047816 */ /* 0x020fca00000000ff */
[----:B------:R-:W-:-:S07]  /*2f30*/  IMAD R89, R4, R23, RZ ;  /* 0x0000001704597224 */ /* 0x000fce00078e02ff */
.L_x_91:
[----:B------:R-:W-:Y:S05]  /*2f40*/  BSYNC B1 ;  /* 0x0000000000017941 */ /* 0x000fea0003800000 */
.L_x_90:
[----:B------:R-:W-:Y:S01]  /*2f50*/  @!P2 IMAD R5, R86, R22, R89 ;  /* 0x000000165605a224 */ /* 0x000fe200078e0259 */
[----:B------:R-:W-:Y:S01]  /*2f60*/  BSSY B1, `(.L_x_92) ;  /* 0x0000009000017945 */ /* 0x000fe20003800000 */
[C---:B--2---:R-:W-:Y:S02]  /*2f70*/  IMAD R57, R103.reuse, R91, R56 ;  /* 0x0000005b67397224 */ /* 0x044fe400078e0238 */
[CC--:B------:R-:W-:Y:S01]  /*2f80*/  IMAD.WIDE.U32 R96, R103.reuse, R90.reuse, R96 ;  /* 0x0000005a67607225 */ /* 0x0c0fe200078e0060 */
[----:B------:R2:W-:Y:S03]  /*2f90*/  @!P2 STG.E.U8 desc[UR36][R6.64+0x38], R5 ;  /* 0x000038050600a986 */ /* 0x0005e6000c101124 */
[----:B------:R-:W-:Y:S01]  /*2fa0*/  IMAD.WIDE.U32 R90, R103, R90, R20 ;  /* 0x0000005a675a7225 */ /* 0x000fe200078e0014 */
[----:B------:R-:W-:Y:S06]  /*2fb0*/  @P1 BRA `(.L_x_93) ;  /* 0x00000000000c1947 */ /* 0x000fec0003800000 */
[----:B------:R-:W5:Y:S02]  /*2fc0*/  LDG.E.U8 R88, desc[UR36][R98.64+0x39] ;  /* 0x0000392462587981 */ /* 0x000f64000c1e1100 */
[----:B-----5:R-:W-:-:S05]  /*2fd0*/  PRMT R4, R88, 0x8880, RZ ;  /* 0x0000888058047816 */ /* 0x020fca00000000ff */
[----:B------:R-:W-:-:S07]  /*2fe0*/  IMAD R89, R4, R23, RZ ;  /* 0x0000001704597224 */ /* 0x000fce00078e02ff */
.L_x_93:
[----:B------:R-:W-:Y:S05]  /*2ff0*/  BSYNC B1 ;  /* 0x0000000000017941 */ /* 0x000fea0003800000 */
.L_x_92:
[----:B------:R-:W-:Y:S01]  /*3000*/  @!P1 IMAD R87, R87, R22, R89 ;  /* 0x0000001657579224 */ /* 0x000fe200078e0259 */
[----:B------:R-:W-:Y:S01]  /*3010*/  ISETP.GE.AND P2, PT, R100, 0x81, PT ;  /* 0x000000816400780c */ /* 0x000fe20003f46270 */
[----:B------:R-:W-:Y:S01]  /*3020*/  BSSY B1, `(.L_x_94) ;  /* 0x000000c000017945 */ /* 0x000fe20003800000 */
[----:B------:R-:W-:Y:S02]  /*3030*/  IADD3 R4, P5, R90, R12, RZ ;  /* 0x0000000c5a047210 */ /* 0x000fe40007fbe0ff */
[----:B------:R0:W-:Y:S01]  /*3040*/  @!P1 STG.E.U8 desc[UR36][R6.64+0x39], R87 ;  /* 0x0000395706009986 */ /* 0x0001e2000c101124 */
[----:B------:R-:W-:Y:S02]  /*3050*/  ISETP.LT.OR P1, PT, R3, 0x1, !P2 ;  /* 0x000000010300780c */ /* 0x000fe40005721670 */
[----:B--2---:R-:W-:Y:S02]  /*3060*/  IADD3.X R5, R13, R91, R57, P5, !PT ;  /* 0x0000005b0d057210 */ /* 0x004fe40002ffe439 */
[----:B------:R-:W-:-:S02]  /*3070*/  ISETP.GE.AND P0, PT, R100, 0x89, PT ;  /* 0x000000896400780c */ /* 0x000fc40003f06270 */
[----:B------:R-:W-:Y:S02]  /*3080*/  IADD3 R12, P4, P3, R14, R12, R96 ;  /* 0x0000000c0e0c7210 */ /* 0x000fe40007b9e060 */
[----:B------:R-:W-:-:S05]  /*3090*/  ISETP.LT.OR P5, PT, R3, 0x2, !P2 ;  /* 0x000000020300780c */ /* 0x000fca00057a1670 */
[----:B0-----:R-:W-:Y:S08]  /*30a0*/  @P1 BRA `(.L_x_95) ;  /* 0x00000000000c1947 */ /* 0x001ff00003800000 */
[----:B------:R-:W3:Y:S02]  /*30b0*/  LDG.E.U8 R88, desc[UR36][R4.64] ;  /* 0x0000002404587981 */ /* 0x000ee4000c1e1100 */
[----:B---3--:R-:W-:-:S05]  /*30c0*/  PRMT R6, R88, 0x8880, RZ ;  /* 0x0000888058067816 */ /* 0x008fca00000000ff */
[----:B------:R-:W-:-:S07]  /*30d0*/  IMAD R89, R6, R23, RZ ;  /* 0x0000001706597224 */ /* 0x000fce00078e02ff */
.L_x_95:
[----:B------:R-:W-:Y:S05]  /*30e0*/  BSYNC B1 ;  /* 0x0000000000017941 */ /* 0x000fea0003800000 */
.L_x_94:
[----:B---3--:R-:W-:Y:S01]  /*30f0*/  @!P1 IMAD R7, R24, R22, R89 ;  /* 0x0000001618079224 */ /* 0x008fe200078e0259 */
[----:B------:R-:W-:Y:S01]  /*3100*/  BSSY B1, `(.L_x_96) ;  /* 0x0000007000017945 */ /* 0x000fe20003800000 */
[----:B------:R-:W-:-:S03]  /*3110*/  IMAD.IADD R96, R57, 0x1, R97 ;  /* 0x0000000139607824 */ /* 0x000fc600078e0261 */
[----:B------:R0:W-:Y:S01]  /*3120*/  @!P1 STG.E.U8 desc[UR36][R8.64], R7 ;  /* 0x0000000708009986 */ /* 0x0001e2000c101124 */
[----:B------:R-:W-:Y:S05]  /*3130*/  @P5 BRA `(.L_x_97) ;  /* 0x00000000000c5947 */ /* 0x000fea0003800000 */
[----:B------:R-:W2:Y:S02]  /*3140*/  LDG.E.U8 R88, desc[UR36][R4.64+0x1] ;  /* 0x0000012404587981 */ /* 0x000ea4000c1e1100 */
[----:B--2---:R-:W-:-:S05]  /*3150*/  PRMT R6, R88, 0x8880, RZ ;  /* 0x0000888058067816 */ /* 0x004fca00000000ff */
[----:B------:R-:W-:-:S07]  /*3160*/  IMAD R89, R6, R23, RZ ;  /* 0x0000001706597224 */ /* 0x000fce00078e02ff */
.L_x_97:
[----:B------:R-:W-:Y:S05]  /*3170*/  BSYNC B1 ;  /* 0x0000000000017941 */ /* 0x000fea0003800000 */
.L_x_96:
[----:B------:R-:W-:Y:S01]  /*3180*/  ISETP.LT.OR P1, PT, R3, 0x1, !P0 ;  /* 0x000000010300780c */ /* 0x000fe20004721670 */
[----:B------:R-:W-:Y:S01]  /*3190*/  @!P5 IMAD R25, R25, R22, R89 ;  /* 0x000000161919d224 */ /* 0x000fe200078e0259 */
[----:B------:R-:W-:Y:S01]  /*31a0*/  BSSY B1, `(.L_x_98) ;  /* 0x000000a000017945 */ /* 0x000fe20003800000 */
[----:B------:R-:W-:Y:S02]  /*31b0*/  IADD3.X R13, R21, R13, R96, P4, P3 ;  /* 0x0000000d150d7210 */ /* 0x000fe400027e6460 */
[C---:B------:R-:W-:Y:S01]  /*31c0*/  ISETP.LT.OR P4, PT, R3.reuse, 0x2, !P0 ;  /* 0x000000020300780c */ /* 0x040fe20004781670 */
[----:B------:R2:W-:Y:S01]  /*31d0*/  @!P5 STG.E.U8 desc[UR36][R8.64+0x1], R25 ;  /* 0x000001190800d986 */ /* 0x0005e2000c101124 */
[C---:B------:R-:W-:Y:S02]  /*31e0*/  ISETP.LT.OR P5, PT, R3.reuse, 0x9, !P2 ;  /* 0x000000090300780c */ /* 0x040fe400057a1670 */
[----:B------:R-:W-:-:S04]  /*31f0*/  ISETP.LT.OR P3, PT, R3, 0xa, !P2 ;  /* 0x0000000a0300780c */ /* 0x000fc80005761670 */
[----:B------:R-:W-:Y:S09]  /*3200*/  @P1 BRA `(.L_x_99) ;  /* 0x00000000000c1947 */ /* 0x000ff20003800000 */
[----:B------:R-:W3:Y:S02]  /*3210*/  LDG.E.U8 R88, desc[UR36][R12.64] ;  /* 0x000000240c587981 */ /* 0x000ee4000c1e1100 */
[----:B---3--:R-:W-:-:S05]  /*3220*/  PRMT R6, R88, 0x8880, RZ ;  /* 0x0000888058067816 */ /* 0x008fca00000000ff */
[----:B------:R-:W-:-:S07]  /*3230*/  IMAD R89, R6, R23, RZ ;  /* 0x0000001706597224 */ /* 0x000fce00078e02ff */
.L_x_99:
[----:B------:R-:W-:Y:S05]  /*3240*/  BSYNC B1 ;  /* 0x0000000000017941 */ /* 0x000fea0003800000 */
.L_x_98:
[----:B0-----:R-:W-:Y:S01]  /*3250*/  @!P1 IMAD R7, R26, R22, R89 ;  /* 0x000000161a079224 */ /* 0x001fe200078e0259 */
[----:B------:R-:W-:Y:S04]  /*3260*/  BSSY B1, `(.L_x_100) ;  /* 0x0000006000017945 */ /* 0x000fe80003800000 */
[----:B------:R0:W-:Y:S01]  /*3270*/  @!P1 STG.E.U8 desc[UR36][R10.64], R7 ;  /* 0x000000070a009986 */ /* 0x0001e2000c101124 */
[----:B------:R-:W-:Y:S05]  /*3280*/  @P4 BRA `(.L_x_101) ;  /* 0x00000000000c4947 */ /* 0x000fea0003800000 */
[----:B------:R-:W3:Y:S02]  /*3290*/  LDG.E.U8 R88, desc[UR36][R12.64+0x1] ;  /* 0x000001240c587981 */ /* 0x000ee4000c1e1100 */
[----:B---3--:R-:W-:-:S05]  /*32a0*/  PRMT R6, R88, 0x8880, RZ ;  /* 0x0000888058067816 */ /* 0x008fca00000000ff */
[----:B------:R-:W-:-:S07]  /*32b0*/  IMAD R89, R6, R23, RZ ;  /* 0x0000001706597224 */ /* 0x000fce00078e02ff */
.L_x_101:
[----:B------:R-:W-:Y:S05]  /*32c0*/  BSYNC B1 ;  /* 0x0000000000017941 */ /* 0x000fea0003800000 */
.L_x_100:
[----:B------:R-:W-:Y:S01]  /*32d0*/  @!P4 IMAD R27, R27, R22, R89 ;  /* 0x000000161b1bc224 */ /* 0x000fe200078e0259 */
[----:B------:R-:W-:Y:S04]  /*32e0*/  BSSY B1, `(.L_x_102) ;  /* 0x0000006000017945 */ /* 0x000fe80003800000 */
[----:B------:R3:W-:Y:S01]  /*32f0*/  @!P4 STG.E.U8 desc[UR36][R10.64+0x1], R27 ;  /* 0x0000011b0a00c986 */ /* 0x0007e2000c101124 */
[----:B------:R-:W-:Y:S05]  /*3300*/  @P5 BRA `(.L_x_103) ;  /* 0x00000000000c5947 */ /* 0x000fea0003800000 */
[----:B------:R-:W5:Y:S02]  /*3310*/  LDG.E.U8 R88, desc[UR36][R4.64+0x8] ;  /* 0x0000082404587981 */ /* 0x000f64000c1e1100 */
[----:B-----5:R-:W-:-:S05]  /*3320*/  PRMT R6, R88, 0x8880, RZ ;  /* 0x0000888058067816 */ /* 0x020fca00000000ff */
[----:B------:R-:W-:-:S07]  /*3330*/  IMAD R89, R6, R23, RZ ;  /* 0x0000001706597224 */ /* 0x000fce00078e02ff */
.L_x_103:
[----:B------:R-:W-:Y:S05]  /*3340*/  BSYNC B1 ;  /* 0x0000000000017941 */ /* 0x000fea0003800000 */
.L_x_102:
[----:B0-----:R-:W-:Y:S01]  /*3350*/  @!P5 IMAD R7, R28, R22, R89 ;  /* 0x000000161c07d224 */ /* 0x001fe200078e0259 */
[----:B------:R-:W-:Y:S04]  /*3360*/  BSSY B1, `(.L_x_104) ;  /* 0x0000006000017945 */ /* 0x000fe80003800000 */
[----:B------:R0:W-:Y:S01]  /*3370*/  @!P5 STG.E.U8 desc[UR36][R8.64+0x8], R7 ;  /* 0x000008070800d986 */ /* 0x0001e2000c101124 */
[----:B------:R-:W-:Y:S05]  /*3380*/  @P3 BRA `(.L_x_105) ;  /* 0x00000000000c3947 */ /* 0x000fea0003800000 */
[----:B------:R-:W5:Y:S02]  /*3390*/  LDG.E.U8 R88, desc[UR36][R4.64+0x9] ;  /* 0x0000092404587981 */ /* 0x000f64000c1e1100 */
[----:B-----5:R-:W-:-:S05]  /*33a0*/  PRMT R6, R88, 0x8880, RZ ;  /* 0x0000888058067816 */ /* 0x020fca00000000ff */
[----:B------:R-:W-:-:S07]  /*33b0*/  IMAD R89, R6, R23, RZ ;  /* 0x0000001706597224 */ /* 0x000fce00078e02ff */
.L_x_105:
[----:B------:R-:W-:Y:S05]  /*33c0*/  BSYNC B1 ;  /* 0x0000000000017941 */ /* 0x000fea0003800000 */
.L_x_104:
[----:B------:R-:W-:Y:S01]  /*33d0*/  ISETP.LT.OR P5, PT, R3, 0x9, !P0 ;  /* 0x000000090300780c */ /* 0x000fe200047a1670 */
[----:B------:R-:W-:Y:S01]  /*33e0*/  @!P3 IMAD R29, R29, R22, R89 ;  /* 0x000000161d1db224 */ /* 0x000fe200078e0259 */
        /* <DEDUP_REMOVED lines=9> */
.L_x_107:
[----:B------:R-:W-:Y:S05]  /*3480*/  BSYNC B1 ;  /* 0x0000000000017941 */ /* 0x000fea0003800000 */
.L_x_106:
[----:B0-----:R-:W-:Y:S01]  /*3490*/  @!P5 IMAD R7, R30, R22, R89 ;  /* 0x000000161e07d224 */ /* 0x001fe200078e0259 */
[----:B------:R-:W-:Y:S04]  /*34a0*/  BSSY B1, `(.L_x_108) ;  /* 0x0000006000017945 */ /* 0x000fe80003800000 */
[----:B------:R0:W-:Y:S01]  /*34b0*/  @!P5 STG.E.U8 desc[UR36][R10.64+0x8], R7 ;  /* 0x000008070a00d986 */ /* 0x0001e2000c101124 */
[----:B------:R-:W-:Y:S05]  /*34c0*/  @P4 BRA `(.L_x_109) ;  /* 0x00000000000c4947 */ /* 0x000fea0003800000 */
[----:B------:R-:W5:Y:S02]  /*34d0*/  LDG.E.U8 R88, desc[UR36][R12.64+0x9] ;  /* 0x000009240c587981 */ /* 0x000f64000c1e1100 */
[----:B-----5:R-:W-:-:S05]  /*34e0*/  PRMT R6, R88, 0x8880, RZ ;  /* 0x0000888058067816 */ /* 0x020fca00000000ff */
[----:B------:R-:W-:-:S07]  /*34f0*/  IMAD R89, R6, R23, RZ ;  /* 0x0000001706597224 */ /* 0x000fce00078e02ff */
.L_x_109:
[----:B------:R-:W-:Y:S05]  /*3500*/  BSYNC B1 ;  /* 0x0000000000017941 */ /* 0x000fea0003800000 */
.L_x_108:
[----:B------:R-:W-:Y:S01]  /*3510*/  @!P4 IMAD R31, R31, R22, R89 ;  /* 0x000000161f1fc224 */ /* 0x000fe200078e0259 */
[----:B------:R-:W-:Y:S04]  /*3520*/  BSSY B1, `(.L_x_110) ;  /* 0x0000006000017945 */ /* 0x000fe80003800000 */
[----:B------:R0:W-:Y:S01]  /*3530*/  @!P4 STG.E.U8 desc[UR36][R10.64+0x9], R31 ;  /* 0x0000091f0a00c986 */ /* 0x0001e2000c101124 */
[----:B------:R-:W-:Y:S05]  /*3540*/  @P3 BRA `(.L_x_111) ;  /* 0x00000000000c3947 */ /* 0x000fea0003800000 */
[----:B------:R-:W5:Y:S02]  /*3550*/  LDG.E.U8 R88, desc[UR36][R4.64+0x10] ;  /* 0x0000102404587981 */ /* 0x000f64000c1e1100 */
[----:B-----5:R-:W-:-:S05]  /*3560*/  PRMT R6, R88, 0x8880, RZ ;  /* 0x0000888058067816 */ /* 0x020fca00000000ff */
[----:B------:R-:W-:-:S07]  /*3570*/  IMAD R89, R6, R23, RZ ;  /* 0x0000001706597224 */ /* 0x000fce00078e02ff */
.L_x_111:
[----:B------:R-:W-:Y:S05]  /*3580*/  BSYNC B1 ;  /* 0x0000000000017941 */ /* 0x000fea0003800000 */
.L_x_110:
[----:B0-----:R-:W-:Y:S01]  /*3590*/  @!P3 IMAD R7, R32, R22, R89 ;  /* 0x000000162007b224 */ /* 0x001fe200078e0259 */
[----:B------:R-:W-:Y:S04]  /*35a0*/  BSSY B1, `(.L_x_112) ;  /* 0x0000006000017945 */ /* 0x000fe80003800000 */
[----:B------:R0:W-:Y:S01]  /*35b0*/  @!P3 STG.E.U8 desc[UR36][R8.64+0x10], R7 ;  /* 0x000010070800b986 */ /* 0x0001e2000c101124 */
[----:B------:R-:W-:Y:S05]  /*35c0*/  @P1 BRA `(.L_x_113) ;  /* 0x00000000000c1947 */ /* 0x000fea0003800000 */
[----:B------:R-:W5:Y:S02]  /*35d0*/  LDG.E.U8 R88, desc[UR36][R4.64+0x11] ;  /* 0x0000112404587981 */ /* 0x000f64000c1e1100 */
[----:B-----5:R-:W-:-:S05]  /*35e0*/  PRMT R6, R88, 0x8880, RZ ;  /* 0x0000888058067816 */ /* 0x020fca00000000ff */
[----:B------:R-:W-:-:S07]  /*35f0*/  IMAD R89, R6, R23, RZ ;  /* 0x0000001706597224 */ /* 0x000fce00078e02ff */
.L_x_113:
[----:B------:R-:W-:Y:S05]  /*3600*/  BSYNC B1 ;  /* 0x0000000000017941 */ /* 0x000fea0003800000 */
.L_x_112:
        /* <DEDUP_REMOVED lines=11> */
.L_x_115:
[----:B------:R-:W-:Y:S05]  /*36c0*/  BSYNC B1 ;  /* 0x0000000000017941 */ /* 0x000fea0003800000 */
.L_x_114:
[----:B0-----:R-:W-:Y:S01]  /*36d0*/  @!P4 IMAD R7, R34, R22, R89 ;  /* 0x000000162207c224 */ /* 0x001fe200078e0259 */
[----:B------:R-:W-:Y:S04]  /*36e0*/  BSSY B1, `(.L_x_116) ;  /* 0x0000006000017945 */ /* 0x000fe80003800000 */
[----:B------:R0:W-:Y:S01]  /*36f0*/  @!P4 STG.E.U8 desc[UR36][R10.64+0x10], R7 ;  /* 0x000010070a00c986 */ /* 0x0001e2000c101124 */
[----:B------:R-:W-:Y:S05]  /*3700*/  @P3 BRA `(.L_x_117) ;  /* 0x00000000000c3947 */ /* 0x000fea0003800000 */
[----:B------:R-:W5:Y:S02]  /*3710*/  LDG.E.U8 R88, desc[UR36][R12.64+0x11] ;  /* 0x000011240c587981 */ /* 0x000f64000c1e1100 */
[----:B-----5:R-:W-:-:S05]  /*3720*/  PRMT R6, R88, 0x8880, RZ ;  /* 0x0000888058067816 */ /* 0x020fca00000000ff */
[----:B------:R-:W-:-:S07]  /*3730*/  IMAD R89, R6, R23, RZ ;  /* 0x0000001706597224 */ /* 0x000fce00078e02ff */
.L_x_117:
[----:B------:R-:W-:Y:S05]  /*3740*/  BSYNC B1 ;  /* 0x0000000000017941 */ /* 0x000fea0003800000 */
.L_x_116:
[----:B------:R-:W-:Y:S01]  /*3750*/  @!P3 IMAD R35, R35, R22, R89 ;  /* 0x000000162323b224 */ /* 0x000fe200078e0259 */
[----:B------:R-:W-:Y:S04]  /*3760*/  BSSY B1, `(.L_x_118) ;  /* 0x0000006000017945 */ /* 0x000fe80003800000 */
[----:B------:R0:W-:Y:S01]  /*3770*/  @!P3 STG.E.U8 desc[UR36][R10.64+0x11], R35 ;  /* 0x000011230a00b986 */ /* 0x0001e2000c101124 */
[----:B------:R-:W-:Y:S05]  /*3780*/  @P5 BRA `(.L_x_119) ;  /* 0x00000000000c5947 */ /* 0x000fea0003800000 */
[----:B------:R-:W5:Y:S02]  /*3790*/  LDG.E.U8 R88, desc[UR36][R4.64+0x18] ;  /* 0x0000182404587981 */ /* 0x000f64000c1e1100 */
[----:B-----5:R-:W-:-:S05]  /*37a0*/  PRMT R6, R88, 0x8880, RZ ;  /* 0x0000888058067816 */ /* 0x020fca00000000ff */
[----:B------:R-:W-:-:S07]  /*37b0*/  IMAD R89, R6, R23, RZ ;  /* 0x0000001706597224 */ /* 0x000fce00078e02ff */
.L_x_119:
[----:B------:R-:W-:Y:S05]  /*37c0*/  BSYNC B1 ;  /* 0x0000000000017941 */ /* 0x000fea0003800000 */
.L_x_118:
[----:B0-----:R-:W-:Y:S01]  /*37d0*/  @!P5 IMAD R7, R36, R22, R89 ;  /* 0x000000162407d224 */ /* 0x001fe200078e0259 */
[----:B------:R-:W-:Y:S04]  /*37e0*/  BSSY B1, `(.L_x_120) ;  /* 0x0000006000017945 */ /* 0x000fe80003800000 */
[----:B------:R0:W-:Y:S01]  /*37f0*/  @!P5 STG.E.U8 desc[UR36][R8.64+0x18], R7 ;  /* 0x000018070800d986 */ /* 0x0001e2000c101124 */
[----:B------:R-:W-:Y:S05]  /*3800*/  @P1 BRA `(.L_x_121) ;  /* 0x00000000000c1947 */ /* 0x000fea0003800000 */
[----:B------:R-:W5:Y:S02]  /*3810*/  LDG.E.U8 R88, desc[UR36][R4.64+0x19] ;  /* 0x0000192404587981 */ /* 0x000f64000c1e1100 */
[----:B-----5:R-:W-:-:S05]  /*3820*/  PRMT R6, R88, 0x8880, RZ ;  /* 0x0000888058067816 */ /* 0x020fca00000000ff */
[----:B------:R-:W-:-:S07]  /*3830*/  IMAD R89, R6, R23, RZ ;  /* 0x0000001706597224 */ /* 0x000fce00078e02ff */
.L_x_121:
[----:B------:R-:W-:Y:S05]  /*3840*/  BSYNC B1 ;  /* 0x0000000000017941 */ /* 0x000fea0003800000 */
.L_x_120:
        /* <DEDUP_REMOVED lines=11> */
.L_x_123:
[----:B------:R-:W-:Y:S05]  /*3900*/  BSYNC B1 ;  /* 0x0000000000017941 */ /* 0x000fea0003800000 */
.L_x_122:
[----:B0-----:R-:W-:Y:S01]  /*3910*/  @!P4 IMAD R7, R38, R22, R89 ;  /* 0x000000162607c224 */ /* 0x001fe200078e0259 */
[----:B------:R-:W-:Y:S04]  /*3920*/  BSSY B1, `(.L_x_124) ;  /* 0x0000006000017945 */ /* 0x000fe80003800000 */
[----:B------:R0:W-:Y:S01]  /*3930*/  @!P4 STG.E.U8 desc[UR36][R10.64+0x18], R7 ;  /* 0x000018070a00c986 */ /* 0x0001e2000c101124 */
[----:B------:R-:W-:Y:S05]  /*3940*/  @P3 BRA `(.L_x_125) ;  /* 0x00000000000c3947 */ /* 0x000fea0003800000 */
[----:B------:R-:W5:Y:S02]  /*3950*/  LDG.E.U8 R88, desc[UR36][R12.64+0x19] ;  /* 0x000019240c587981 */ /* 0x000f64000c1e1100 */
[----:B-----5:R-:W-:-:S05]  /*3960*/  PRMT R6, R88, 0x8880, RZ ;  /* 0x0000888058067816 */ /* 0x020fca00000000ff */
[----:B------:R-:W-:-:S07]  /*3970*/  IMAD R89, R6, R23, RZ ;  /* 0x0000001706597224 */ /* 0x000fce00078e02ff */
.L_x_125:
[----:B------:R-:W-:Y:S05]  /*3980*/  BSYNC B1 ;  /* 0x0000000000017941 */ /* 0x000fea0003800000 */
.L_x_124:
[----:B------:R-:W-:Y:S01]  /*3990*/  @!P3 IMAD R39, R39, R22, R89 ;  /* 0x000000162727b224 */ /* 0x000fe200078e0259 */
[----:B------:R-:W-:Y:S04]  /*39a0*/  BSSY B1, `(.L_x_126) ;  /* 0x0000006000017945 */ /* 0x000fe80003800000 */
[----:B------:R0:W-:Y:S01]  /*39b0*/  @!P3 STG.E.U8 desc[UR36][R10.64+0x19], R39 ;  /* 0x000019270a00b986 */ /* 0x0001e2000c101124 */
[----:B------:R-:W-:Y:S05]  /*39c0*/  @P5 BRA `(.L_x_127) ;  /* 0x00000000000c5947 */ /* 0x000fea0003800000 */
[----:B------:R-:W5:Y:S02]  /*39d0*/  LDG.E.U8 R88, desc[UR36][R4.64+0x20] ;  /* 0x0000202404587981 */ /* 0x000f64000c1e1100 */
[----:B-----5:R-:W-:-:S05]  /*39e0*/  PRMT R6, R88, 0x8880, RZ ;  /* 0x0000888058067816 */ /* 0x020fca00000000ff */
[----:B------:R-:W-:-:S07]  /*39f0*/  IMAD R89, R6, R23, RZ ;  /* 0x0000001706597224 */ /* 0x000fce00078e02ff */
.L_x_127:
[----:B------:R-:W-:Y:S05]  /*3a00*/  BSYNC B1 ;  /* 0x0000000000017941 */ /* 0x000fea0003800000 */
.L_x_126:
[----:B0-----:R-:W-:Y:S01]  /*3a10*/  @!P5 IMAD R7, R40, R22, R89 ;  /* 0x000000162807d224 */ /* 0x001fe200078e0259 */
[----:B------:R-:W-:Y:S04]  /*3a20*/  BSSY B1, `(.L_x_128) ;  /* 0x0000006000017945 */ /* 0x000fe80003800000 */
[----:B------:R0:W-:Y:S01]  /*3a30*/  @!P5 STG.E.U8 desc[UR36][R8.64+0x20], R7 ;  /* 0x000020070800d986 */ /* 0x0001e2000c101124 */
[----:B------:R-:W-:Y:S05]  /*3a40*/  @P1 BRA `(.L_x_129) ;  /* 0x00000000000c1947 */ /* 0x000fea0003800000 */
[----:B------:R-:W5:Y:S02]  /*3a50*/  LDG.E.U8 R88, desc[UR36][R4.64+0x21] ;  /* 0x0000212404587981 */ /* 0x000f64000c1e1100 */
[----:B-----5:R-:W-:-:S05]  /*3a60*/  PRMT R6, R88, 0x8880, RZ ;  /* 0x0000888058067816 */ /* 0x020fca00000000ff */
[----:B------:R-:W-:-:S07]  /*3a70*/  IMAD R89, R6, R23, RZ ;  /* 0x0000001706597224 */ /* 0x000fce00078e02ff */
.L_x_129:
[----:B------:R-:W-:Y:S05]  /*3a80*/  BSYNC B1 ;  /* 0x0000000000017941 */ /* 0x000fea0003800000 */
.L_x_128:
        /* <DEDUP_REMOVED lines=11> */
.L_x_131:
[----:B------:R-:W-:Y:S05]  /*3b40*/  BSYNC B1 ;  /* 0x0000000000017941 */ /* 0x000fea0003800000 */
.L_x_130:
[----:B0-----:R-:W-:Y:S01]  /*3b50*/  @!P4 IMAD R7, R42, R22, R89 ;  /* 0x000000162a07c224 */ /* 0x001fe200078e0259 */
[----:B------:R-:W-:Y:S04]  /*3b60*/  BSSY B1, `(.L_x_132) ;  /* 0x0000006000017945 */ /* 0x000fe80003800000 */
[----:B------:R0:W-:Y:S01]  /*3b70*/  @!P4 STG.E.U8 desc[UR36][R10.64+0x20], R7 ;  /* 0x000020070a00c986 */ /* 0x0001e2000c101124 */
[----:B------:R-:W-:Y:S05]  /*3b80*/  @P3 BRA `(.L_x_133) ;  /* 0x00000000000c3947 */ /* 0x000fea0003800000 */
[----:B------:R-:W5:Y:S02]  /*3b90*/  LDG.E.U8 R88, desc[UR36][R12.64+0x21] ;  /* 0x000021240c587981 */ /* 0x000f64000c1e1100 */
[----:B-----5:R-:W-:-:S05]  /*3ba0*/  PRMT R6, R88, 0x8880, RZ ;  /* 0x0000888058067816 */ /* 0x020fca00000000ff */
[----:B------:R-:W-:-:S07]  /*3bb0*/  IMAD R89, R6, R23, RZ ;  /* 0x0000001706597224 */ /* 0x000fce00078e02ff */
.L_x_133:
[----:B------:R-:W-:Y:S05]  /*3bc0*/  BSYNC B1 ;  /* 0x0000000000017941 */ /* 0x000fea0003800000 */
.L_x_132:
[----:B------:R-:W-:Y:S01]  /*3bd0*/  @!P3 IMAD R43, R43, R22, R89 ;  /* 0x000000162b2bb224 */ /* 0x000fe200078e0259 */
[----:B------:R-:W-:Y:S04]  /*3be0*/  BSSY B1, `(.L_x_134) ;  /* 0x0000006000017945 */ /* 0x000fe80003800000 */
[----:B------:R0:W-:Y:S01]  /*3bf0*/  @!P3 STG.E.U8 desc[UR36][R10.64+0x21], R43 ;  /* 0x0000212b0a00b986 */ /* 0x0001e2000c101124 */
[----:B------:R-:W-:Y:S05]  /*3c00*/  @P5 BRA `(.L_x_135) ;  /* 0x00000000000c5947 */ /* 0x000fea0003800000 */
[----:B------:R-:W5:Y:S02]  /*3c10*/  LDG.E.U8 R88, desc[UR36][R4.64+0x28] ;  /* 0x0000282404587981 */ /* 0x000f64000c1e1100 */
[----:B-----5:R-:W-:-:S05]  /*3c20*/  PRMT R6, R88, 0x8880, RZ ;  /* 0x0000888058067816 */ /* 0x020fca00000000ff */
[----:B------:R-:W-:-:S07]  /*3c30*/  IMAD R89, R6, R23, RZ ;  /* 0x0000001706597224 */ /* 0x000fce00078e02ff */
.L_x_135:
[----:B------:R-:W-:Y:S05]  /*3c40*/  BSYNC B1 ;  /* 0x0000000000017941 */ /* 0x000fea0003800000 */
.L_x_134:
[----:B0-----:R-:W-:Y:S01]  /*3c50*/  @!P5 IMAD R7, R44, R22, R89 ;  /* 0x000000162c07d224 */ /* 0x001fe200078e0259 */
[----:B------:R-:W-:Y:S04]  /*3c60*/  BSSY B1, `(.L_x_136) ;  /* 0x0000006000017945 */ /* 0x000fe80003800000 */
[----:B------:R0:W-:Y:S01]  /*3c70*/  @!P5 STG.E.U8 desc[UR36][R8.64+0x28], R7 ;  /* 0x000028070800d986 */ /* 0x0001e2000c101124 */
[----:B------:R-:W-:Y:S05]  /*3c80*/  @P1 BRA `(.L_x_137) ;  /* 0x00000000000c1947 */ /* 0x000fea0003800000 */
[----:B------:R-:W5:Y:S02]  /*3c90*/  LDG.E.U8 R88, desc[UR36][R4.64+0x29] ;  /* 0x0000292404587981 */ /* 0x000f64000c1e1100 */
[----:B-----5:R-:W-:-:S05]  /*3ca0*/  PRMT R6, R88, 0x8880, RZ ;  /* 0x0000888058067816 */ /* 0x020fca00000000ff */
[----:B------:R-:W-:-:S07]  /*3cb0*/  IMAD R89, R6, R23, RZ ;  /* 0x0000001706597224 */ /* 0x000fce00078e02ff */
.L_x_137:
[----:B------:R-:W-:Y:S05]  /*3cc0*/  BSYNC B1 ;  /* 0x0000000000017941 */ /* 0x000fea0003800000 */
.L_x_136:
        /* <DEDUP_REMOVED lines=11> */
.L_x_139:
[----:B------:R-:W-:Y:S05]  /*3d80*/  BSYNC B1 ;  /* 0x0000000000017941 */ /* 0x000fea0003800000 */
.L_x_138:
[----:B0-----:R-:W-:Y:S01]  /*3d90*/  @!P4 IMAD R7, R46, R22, R89 ;  /* 0x000000162e07c224 */ /* 0x001fe200078e0259 */
[----:B------:R-:W-:Y:S04]  /*3da0*/  BSSY B1, `(.L_x_140) ;  /* 0x0000006000017945 */ /* 0x000fe80003800000 */
[----:B------:R0:W-:Y:S01]  /*3db0*/  @!P4 STG.E.U8 desc[UR36][R10.64+0x28], R7 ;  /* 0x000028070a00c986 */ /* 0x0001e2000c101124 */
[----:B------:R-:W-:Y:S05]  /*3dc0*/  @P3 BRA `(.L_x_141) ;  /* 0x00000000000c3947 */ /* 0x000fea0003800000 */
[----:B------:R-:W5:Y:S02]  /*3dd0*/  LDG.E.U8 R88, desc[UR36][R12.64+0x29] ;  /* 0x000029240c587981 */ /* 0x000f64000c1e1100 */
[----:B-----5:R-:W-:-:S05]  /*3de0*/  PRMT R6, R88, 0x8880, RZ ;  /* 0x0000888058067816 */ /* 0x020fca00000000ff */
[----:B------:R-:W-:-:S07]  /*3df0*/  IMAD R89, R6, R23, RZ ;  /* 0x0000001706597224 */ /* 0x000fce00078e02ff */
.L_x_141:
[----:B------:R-:W-:Y:S05]  /*3e00*/  BSYNC B1 ;  /* 0x0000000000017941 */ /* 0x000fea0003800000 */
.L_x_140:
[----:B------:R-:W-:Y:S01]  /*3e10*/  @!P3 IMAD R47, R47, R22, R89 ;  /* 0x000000162f2fb224 */ /* 0x000fe200078e0259 */
[----:B------:R-:W-:Y:S04]  /*3e20*/  BSSY B1, `(.L_x_142) ;  /* 0x0000006000017945 */ /* 0x000fe80003800000 */
[----:B------:R0:W-:Y:S01]  /*3e30*/  @!P3 STG.E.U8 desc[UR36][R10.64+0x29], R47 ;  /* 0x0000292f0a00b986 */ /* 0x0001e2000c101124 */
[----:B------:R-:W-:Y:S05]  /*3e40*/  @P5 BRA `(.L_x_143) ;  /* 0x00000000000c5947 */ /* 0x000fea0003800000 */
[----:B------:R-:W5:Y:S02]  /*3e50*/  LDG.E.U8 R88, desc[UR36][R4.64+0x30] ;  /* 0x0000302404587981 */ /* 0x000f64000c1e1100 */
[----:B-----5:R-:W-:-:S05]  /*3e60*/  PRMT R6, R88, 0x8880, RZ ;  /* 0x0000888058067816 */ /* 0x020fca00000000ff */
[----:B------:R-:W-:-:S07]  /*3e70*/  IMAD R89, R6, R23, RZ ;  /* 0x0000001706597224 */ /* 0x000fce00078e02ff */
.L_x_143:
[----:B------:R-:W-:Y:S05]  /*3e80*/  BSYNC B1 ;  /* 0x0000000000017941 */ /* 0x000fea0003800000 */
.L_x_142:
[----:B0-----:R-:W-:Y:S01]  /*3e90*/  @!P5 IMAD R7, R48, R22, R89 ;  /* 0x000000163007d224 */ /* 0x001fe200078e0259 */
[----:B------:R-:W-:Y:S04]  /*3ea0*/  BSSY B1, `(.L_x_144) ;  /* 0x0000006000017945 */ /* 0x000fe80003800000 */
[----:B------:R0:W-:Y:S01]  /*3eb0*/  @!P5 STG.E.U8 desc[UR36][R8.64+0x30], R7 ;  /* 0x000030070800d986 */ /* 0x0001e2000c101124 */
[----:B------:R-:W-:Y:S05]  /*3ec0*/  @P1 BRA `(.L_x_145) ;  /* 0x00000000000c1947 */ /* 0x000fea0003800000 */
[----:B------:R-:W5:Y:S02]  /*3ed0*/  LDG.E.U8 R88, desc[UR36][R4.64+0x31] ;  /* 0x0000312404587981 */ /* 0x000f64000c1e1100 */
[----:B-----5:R-:W-:-:S05]  /*3ee0*/  PRMT R6, R88, 0x8880, RZ ;  /* 0x0000888058067816 */ /* 0x020fca00000000ff */
[----:B------:R-:W-:-:S07]  /*3ef0*/  IMAD R89, R6, R23, RZ ;  /* 0x0000001706597224 */ /* 0x000fce00078e02ff */
.L_x_145:
[----:B------:R-:W-:Y:S05]  /*3f00*/  BSYNC B1 ;  /* 0x0000000000017941 */ /* 0x000fea0003800000 */
.L_x_144:
[----:B------:R-:W-:Y:S01]  /*3f10*/  ISETP.LT.OR P4, PT, R3, 0x31, !P0 ;  /* 0x000000310300780c */ /* 0x000fe20004781670 */
[----:B------:R-:W-:Y:S01]  /*3f20*/  @!P1 IMAD R49, R49, R22, R89 ;  /* 0x0000001631319224 */ /* 0x000fe200078e0259 */
[----:B------:R-:W-:Y:S01]  /*3f30*/  BSSY B1, `(.L_x_146) ;  /* 0x000000a000017945 */ /* 0x000fe20003800000 */
[C---:B------:R-:W-:Y:S02]  /*3f40*/  ISETP.LT.OR P3, PT, R3.reuse, 0x32, !P0 ;  /* 0x000000320300780c */ /* 0x040fe40004761670 */
[C---:B------:R-:W-:Y:S01]  /*3f50*/  ISETP.LT.OR P5, PT, R3.reuse, 0x39, !P0 ;  /* 0x000000390300780c */ /* 0x040fe200047a1670 */
[----:B------:R0:W-:Y:S01]  /*3f60*/  @!P1 STG.E.U8 desc[UR36][R8.64+0x31], R49 ;  /* 0x0000313108009986 */ /* 0x0001e2000c101124 */
[C---:B------:R-:W-:Y:S02]  /*3f70*/  ISETP.LT.OR P1, PT, R3.reuse, 0x39, !P2 ;  /* 0x000000390300780c */ /* 0x040fe40005721670 */
[----:B------:R-:W-:-:S04]  /*3f80*/  ISETP.LT.OR P2, PT, R3, 0x3a, !P2 ;  /* 0x0000003a0300780c */ /* 0x000fc80005741670 */
[----:B------:R-:W-:Y:S09]  /*3f90*/  @P4 BRA `(.L_x_147) ;  /* 0x00000000000c4947 */ /* 0x000ff20003800000 */
[----:B------:R-:W5:Y:S02]  /*3fa0*/  LDG.E.U8 R88, desc[UR36][R12.64+0x30] ;  /* 0x000030240c587981 */ /* 0x000f64000c1e1100 */
[----:B-----5:R-:W-:-:S05]  /*3fb0*/  PRMT R6, R88, 0x8880, RZ ;  /* 0x0000888058067816 */ /* 0x020fca00000000ff */
[----:B------:R-:W-:-:S07]  /*3fc0*/  IMAD R89, R6, R23, RZ ;  /* 0x0000001706597224 */ /* 0x000fce00078e02ff */
.L_x_147:
[----:B------:R-:W-:Y:S05]  /*3fd0*/  BSYNC B1 ;  /* 0x0000000000017941 */ /* 0x000fea0003800000 */
.L_x_146:
[----:B0-----:R-:W-:Y:S01]  /*3fe0*/  @!P4 IMAD R7, R50, R22, R89 ;  /* 0x000000163207c224 */ /* 0x001fe200078e0259 */
[----:B------:R-:W-:Y:S04]  /*3ff0*/  BSSY B1, `(.L_x_148) ;  /* 0x0000006000017945 */ /* 0x000fe80003800000 */
[----:B------:R0:W-:Y:S01]  /*4000*/  @!P4 STG.E.U8 desc[UR36][R10.64+0x30], R7 ;  /* 0x000030070a00c986 */ /* 0x0001e2000c101124 */
[----:B------:R-:W-:Y:S05]  /*4010*/  @P3 BRA `(.L_x_149) ;  /* 0x00000000000c3947 */ /* 0x000fea0003800000 */
[----:B------:R-:W5:Y:S02]  /*4020*/  LDG.E.U8 R88, desc[UR36][R12.64+0x31] ;  /* 0x000031240c587981 */ /* 0x000f64000c1e1100 */
[----:B-----5:R-:W-:-:S05]  /*4030*/  PRMT R6, R88, 0x8880, RZ ;  /* 0x0000888058067816 */ /* 0x020fca00000000ff */
[----:B------:R-:W-:-:S07]  /*4040*/  IMAD R89, R6, R23, RZ ;  /* 0x0000001706597224 */ /* 0x000fce00078e02ff */
.L_x_149:
[----:B------:R-:W-:Y:S05]  /*4050*/  BSYNC B1 ;  /* 0x0000000000017941 */ /* 0x000fea0003800000 */
.L_x_148:
[----:B------:R-:W-:Y:S01]  /*4060*/  @!P3 IMAD R51, R51, R22, R89 ;  /* 0x000000163333b224 */ /* 0x000fe200078e0259 */
[----:B------:R-:W-:Y:S04]  /*4070*/  BSSY B1, `(.L_x_150) ;  /* 0x0000006000017945 */ /* 0x000fe80003800000 */
[----:B------:R0:W-:Y:S01]  /*4080*/  @!P3 STG.E.U8 desc[UR36][R10.64+0x31], R51 ;  /* 0x000031330a00b986 */ /* 0x0001e2000c101124 */
[----:B------:R-:W-:Y:S05]  /*4090*/  @P1 BRA `(.L_x_151) ;  /* 0x00000000000c1947 */ /* 0x000fea0003800000 */
[----:B------:R-:W5:Y:S02]  /*40a0*/  LDG.E.U8 R88, desc[UR36][R4.64+0x38] ;  /* 0x0000382404587981 */ /* 0x000f64000c1e1100 */
[----:B-----5:R-:W-:-:S05]  /*40b0*/  PRMT R6, R88, 0x8880, RZ ;  /* 0x0000888058067816 */ /* 0x020fca00000000ff */
[----:B------:R-:W-:-:S07]  /*40c0*/  IMAD R89, R6, R23, RZ ;  /* 0x0000001706597224 */ /* 0x000fce00078e02ff */
.L_x_151:
[----:B------:R-:W-:Y:S05]  /*40d0*/  BSYNC B1 ;  /* 0x0000000000017941 */ /* 0x000fea0003800000 */
.L_x_150:
[----:B0-----:R-:W-:Y:S01]  /*40e0*/  @!P1 IMAD R7, R52, R22, R89 ;  /* 0x0000001634079224 */ /* 0x001fe200078e0259 */
[----:B------:R-:W-:Y:S04]  /*40f0*/  BSSY B1, `(.L_x_152) ;  /* 0x0000006000017945 */ /* 0x000fe80003800000 */
[----:B------:R0:W-:Y:S01]  /*4100*/  @!P1 STG.E.U8 desc[UR36][R8.64+0x38], R7 ;  /* 0x0000380708009986 */ /* 0x0001e2000c101124 */
[----:B------:R-:W-:Y:S05]  /*4110*/  @P2 BRA `(.L_x_153) ;  /* 0x00000000000c2947 */ /* 0x000fea0003800000 */
[----:B------:R-:W5:Y:S02]  /*4120*/  LDG.E.U8 R88, desc[UR36][R4.64+0x39] ;  /* 0x0000392404587981 */ /* 0x000f64000c1e1100 */
[----:B-----5:R-:W-:-:S05]  /*4130*/  PRMT R6, R88, 0x8880, RZ ;  /* 0x0000888058067816 */ /* 0x020fca00000000ff */
[----:B------:R-:W-:-:S07]  /*4140*/  IMAD R89, R6, R23, RZ ;  /* 0x0000001706597224 */ /* 0x000fce00078e02ff */
.L_x_153:
[----:B------:R-:W-:Y:S05]  /*4150*/  BSYNC B1 ;  /* 0x0000000000017941 */ /* 0x000fea0003800000 */
.L_x_152:
[----:B------:R-:W-:Y:S01]  /*4160*/  @!P2 IMAD R53, R53, R22, R89 ;  /* 0x000000163535a224 */ /* 0x000fe200078e0259 */
[----:B------:R-:W-:Y:S04]  /*4170*/  BSSY B1, `(.L_x_154) ;  /* 0x0000006000017945 */ /* 0x000fe80003800000 */
[----:B------:R0:W-:Y:S01]  /*4180*/  @!P2 STG.E.U8 desc[UR36][R8.64+0x39], R53 ;  /* 0x000039350800a986 */ /* 0x0001e2000c101124 */
[----:B------:R-:W-:Y:S05]  /*4190*/  @P5 BRA `(.L_x_155) ;  /* 0x00000000000c5947 */ /* 0x000fea0003800000 */
[----:B------:R-:W5:Y:S02]  /*41a0*/  LDG.E.U8 R88, desc[UR36][R12.64+0x38] ;  /* 0x000038240c587981 */ /* 0x000f64000c1e1100 */
[----:B-----5:R-:W-:-:S05]  /*41b0*/  PRMT R4, R88, 0x8880, RZ ;  /* 0x0000888058047816 */ /* 0x020fca00000000ff */
[----:B------:R-:W-:-:S07]  /*41c0*/  IMAD R89, R4, R23, RZ ;  /* 0x0000001704597224 */ /* 0x000fce00078e02ff */
.L_x_155:
[----:B------:R-:W-:Y:S05]  /*41d0*/  BSYNC B1 ;  /* 0x0000000000017941 */ /* 0x000fea0003800000 */
.L_x_154:
[----:B------:R-:W-:Y:S01]  /*41e0*/  @!P5 IMAD R5, R54, R22, R89 ;  /* 0x000000163605d224 */ /* 0x000fe200078e0259 */
[----:B------:R-:W-:Y:S01]  /*41f0*/  ISETP.LT.OR P0, PT, R3, 0x3a, !P0 ;  /* 0x0000003a0300780c */ /* 0x000fe20004701670 */
[----:B------:R-:W-:Y:S03]  /*4200*/  BSSY B1, `(.L_x_156) ;  /* 0x0000006000017945 */ /* 0x000fe60003800000 */
[----:B------:R0:W-:Y:S09]  /*4210*/  @!P5 STG.E.U8 desc[UR36][R10.64+0x38], R5 ;  /* 0x000038050a00d986 */ /* 0x0001f2000c101124 */
[----:B------:R-:W-:Y:S05]  /*4220*/  @P0 BRA `(.L_x_157) ;  /* 0x00000000000c0947 */ /* 0x000fea0003800000 */
[----:B------:R-:W5:Y:S02]  /*4230*/  LDG.E.U8 R88, desc[UR36][R12.64+0x39] ;  /* 0x000039240c587981 */ /* 0x000f64000c1e1100 */
[----:B-----5:R-:W-:-:S05]  /*4240*/  PRMT R4, R88, 0x8880, RZ ;  /* 0x0000888058047816 */ /* 0x020fca00000000ff */
[----:B------:R-:W-:-:S07]  /*4250*/  IMAD R89, R4, R23, RZ ;  /* 0x0000001704597224 */ /* 0x000fce00078e02ff */
.L_x_157:
[----:B------:R-:W-:Y:S05]  /*4260*/  BSYNC B1 ;  /* 0x0000000000017941 */ /* 0x000fea0003800000 */
.L_x_156:
[----:B------:R-:W-:Y:S01]  /*4270*/  IMAD R55, R55, R22, R89 ;  /* 0x0000001637377224 */ /* 0x000fe200078e0259 */
[----:B------:R-:W-:Y:S06]  /*4280*/  @P0 BRA `(.L_x_158) ;  /* 0x0000000c00180947 */ /* 0x000fec0003800000 */
[----:B------:R0:W-:Y:S01]  /*4290*/  STG.E.U8 desc[UR36][R10.64+0x39], R55 ;  /* 0x000039370a007986 */ /* 0x0001e2000c101124 */
[----:B------:R-:W-:Y:S05]  /*42a0*/  BRA `(.L_x_158) ;  /* 0x0000000c00107947 */ /* 0x000fea0003800000 */
.L_x_29:
[C---:B------:R-:W-:Y:S02]  /*42b0*/  ISETP.GE.AND P2, PT, R100.reuse, 0x1, PT ;  /* 0x000000016400780c */ /* 0x040fe40003f46270 */
[----:B------:R-:W-:Y:S02]  /*42c0*/  ISETP.GE.AND P1, PT, R100, 0x9, PT ;  /* 0x000000096400780c */ /* 0x000fe40003f26270 */
[C---:B------:R-:W-:Y:S02]  /*42d0*/  ISETP.LT.OR P4, PT, R3.reuse, 0x1, !P2 ;  /* 0x000000010300780c */ /* 0x040fe40005781670 */
[C---:B------:R-:W-:Y:S02]  /*42e0*/  ISETP.LT.OR P5, PT, R3.reuse, 0x2, !P2 ;  /* 0x000000020300780c */ /* 0x040fe400057a1670 */
[C---:B------:R-:W-:Y:S02]  /*42f0*/  ISETP.LT.OR P0, PT, R3.reuse, 0x1, !P1 ;  /* 0x000000010300780c */ /* 0x040fe40004f01670 */
[----:B------:R-:W-:-:S07]  /*4300*/  ISETP.LT.OR P3, PT, R3, 0x2, !P1 ;  /* 0x000000020300780c */ /* 0x000fce0004f61670 */
[-C--:B------:R-:W-:Y:S02]  /*4310*/  @!P4 IMAD R5, R56, R22.reuse, RZ ;  /* 0x000000163805c224 */ /* 0x080fe400078e02ff */
[-C--:B------:R-:W-:Y:S02]  /*4320*/  @!P5 IMAD R57, R57, R22.reuse, RZ ;  /* 0x000000163939d224 */ /* 0x080fe400078e02ff */
[-C--:B------:R-:W-:Y:S01]  /*4330*/  @!P0 IMAD R13, R58, R22.reuse, RZ ;  /* 0x000000163a0d8224 */ /* 0x080fe200078e02ff */
[----:B------:R0:W-:Y:S01]  /*4340*/  @!P4 STG.E.U8 desc[UR36][R92.64], R5 ;  /* 0x000000055c00c986 */ /* 0x0001e2000c101124 */
[----:B------:R-:W-:Y:S01]  /*4350*/  ISETP.LT.OR P4, PT, R3, 0x9, !P2 ;  /* 0x000000090300780c */ /* 0x000fe20005781670 */
[----:B------:R-:W-:Y:S02]  /*4360*/  @!P3 IMAD R59, R59, R22, RZ ;  /* 0x000000163b3bb224 */ /* 0x000fe400078e02ff */
[----:B------:R-:W-:Y:S01]  /*4370*/  @!P5 STG.E.U8 desc[UR36][R92.64+0x1], R57 ;  /* 0x000001395c00d986 */ /* 0x000fe2000c101124 */
[----:B------:R-:W-:-:S03]  /*4380*/  ISETP.LT.OR P5, PT, R3, 0xa, !P2 ;  /* 0x0000000a0300780c */ /* 0x000fc600057a1670 */
[----:B------:R1:W-:Y:S01]  /*4390*/  @!P0 STG.E.U8 desc[UR36][R6.64], R13 ;  /* 0x0000000d06008986 */ /* 0x0003e2000c101124 */
[----:B------:R-:W-:-:S03]  /*43a0*/  ISETP.LT.OR P0, PT, R3, 0x9, !P1 ;  /* 0x000000090300780c */ /* 0x000fc60004f01670 */
[----:B------:R-:W-:Y:S01]  /*43b0*/  @!P3 STG.E.U8 desc[UR36][R6.64+0x1], R59 ;  /* 0x0000013b0600b986 */ /* 0x000fe2000c101124 */
[----:B------:R-:W-:Y:S01]  /*43c0*/  ISETP.LT.OR P3, PT, R3, 0xa, !P1 ;  /* 0x0000000a0300780c */ /* 0x000fe20004f61670 */
[----:B------:R-:W-:-:S04]  /*43d0*/  @!P4 IMAD R15, R60, R22, RZ ;  /* 0x000000163c0fc224 */ /* 0x000fc800078e02ff */
[-C--:B------:R-:W-:Y:S01]  /*43e0*/  @!P5 IMAD R61, R61, R22.reuse, RZ ;  /* 0x000000163d3dd224 */ /* 0x080fe200078e02ff */
[----:B------:R2:W-:Y:S01]  /*43f0*/  @!P4 STG.E.U8 desc[UR36][R92.64+0x8], R15 ;  /* 0x0000080f5c00c986 */ /* 0x0005e2000c101124 */
[C---:B------:R-:W-:Y:S02]  /*4400*/  ISETP.LT.OR P4, PT, R3.reuse, 0x11, !P2 ;  /* 0x000000110300780c */ /* 0x040fe40005781670 */
[-C--:B0-----:R-:W-:Y:S01]  /*4410*/  @!P0 IMAD R5, R62, R22.reuse, RZ ;  /* 0x000000163e058224 */ /* 0x081fe200078e02ff */
[----:B------:R-:W-:Y:S01]  /*4420*/  @!P5 STG.E.U8 desc[UR36][R92.64+0x9], R61 ;  /* 0x0000093d5c00d986 */ /* 0x000fe2000c101124 */
[----:B------:R-:W-:Y:S02]  /*4430*/  ISETP.LT.OR P5, PT, R3, 0x12, !P2 ;  /* 0x000000120300780c */ /* 0x000fe400057a1670 */
[----:B------:R-:W-:Y:S01]  /*4440*/  @!P3 IMAD R63, R63, R22, RZ ;  /* 0x000000163f3fb224 */ /* 0x000fe200078e02ff */
[----:B------:R0:W-:Y:S01]  /*4450*/  @!P0 STG.E.U8 desc[UR36][R6.64+0x8], R5 ;  /* 0x0000080506008986 */ /* 0x0001e2000c101124 */
[----:B------:R-:W-:-:S03]  /*4460*/  ISETP.LT.OR P0, PT, R3, 0x11, !P1 ;  /* 0x000000110300780c */ /* 0x000fc60004f01670 */
[----:B------:R-:W-:Y:S01]  /*4470*/  @!P3 STG.E.U8 desc[UR36][R6.64+0x9], R63 ;  /* 0x0000093f0600b986 */ /* 0x000fe2000c101124 */
[----:B------:R-:W-:Y:S01]  /*4480*/  ISETP.LT.OR P3, PT, R3, 0x12, !P1 ;  /* 0x000000120300780c */ /* 0x000fe20004f61670 */
[----:B-1----:R-:W-:-:S04]  /*4490*/  @!P4 IMAD R13, R64, R22, RZ ;  /* 0x00000016400dc224 */ /* 0x002fc800078e02ff */
[-C--:B------:R-:W-:Y:S01]  /*44a0*/  @!P5 IMAD R65, R65, R22.reuse, RZ ;  /* 0x000000164141d224 */ /* 0x080fe200078e02ff */
[----:B------:R1:W-:Y:S01]  /*44b0*/  @!P4 STG.E.U8 desc[UR36][R92.64+0x10], R13 ;  /* 0x0000100d5c00c986 */ /* 0x0003e2000c101124 */
[C---:B------:R-:W-:Y:S02]  /*44c0*/  ISETP.LT.OR P4, PT, R3.reuse, 0x19, !P2 ;  /* 0x000000190300780c */ /* 0x040fe40005781670 */
[-C--:B--2---:R-:W-:Y:S01]  /*44d0*/  @!P0 IMAD R15, R66, R22.reuse, RZ ;  /* 0x00000016420f8224 */ /* 0x084fe200078e02ff */
[----:B------:R-:W-:Y:S01]  /*44e0*/  @!P5 STG.E.U8 desc[UR36][R92.64+0x11], R65 ;  /* 0x000011415c00d986 */ /* 0x000fe2000c101124 */
[----:B------:R-:W-:Y:S02]  /*44f0*/  ISETP.LT.OR P5, PT, R3, 0x1a, !P2 ;  /* 0x0000001a0300780c */ /* 0x000fe400057a1670 */
[----:B------:R-:W-:Y:S01]  /*4500*/  @!P3 IMAD R67, R67, R22, RZ ;  /* 0x000000164343b224 */ /* 0x000fe200078e02ff */
[----:B------:R2:W-:Y:S01]  /*4510*/  @!P0 STG.E.U8 desc[UR36][R6.64+0x10], R15 ;  /* 0x0000100f06008986 */ /* 0x0005e2000c101124 */
[----:B------:R-:W-:-:S03]  /*4520*/  ISETP.LT.OR P0, PT, R3, 0x19, !P1 ;  /* 0x000000190300780c */ /* 0x000fc60004f01670 */
[----:B------:R-:W-:Y:S01]  /*4530*/  @!P3 STG.E.U8 desc[UR36][R6.64+0x11], R67 ;  /* 0x000011430600b986 */ /* 0x000fe2000c101124 */
[----:B------:R-:W-:Y:S01]  /*4540*/  ISETP.LT.OR P3, PT, R3, 0x1a, !P1 ;  /* 0x0000001a0300780c */ /* 0x000fe20004f61670 */
[----:B0-----:R-:W-:-:S04]  /*4550*/  @!P4 IMAD R5, R68, R22, RZ ;  /* 0x000000164405c224 */ /* 0x001fc800078e02ff */
[-C--:B------:R-:W-:Y:S01]  /*4560*/  @!P5 IMAD R69, R69, R22.reuse, RZ ;  /* 0x000000164545d224 */ /* 0x080fe200078e02ff */
[----:B------:R0:W-:Y:S01]  /*4570*/  @!P4 STG.E.U8 desc[UR36][R92.64+0x18], R5 ;  /* 0x000018055c00c986 */ /* 0x0001e2000c101124 */
[C---:B------:R-:W-:Y:S02]  /*4580*/  ISETP.LT.OR P4, PT, R3.reuse, 0x21, !P2 ;  /* 0x000000210300780c */ /* 0x040fe40005781670 */
[-C--:B-1----:R-:W-:Y:S01]  /*4590*/  @!P0 IMAD R13, R70, R22.reuse, RZ ;  /* 0x00000016460d8224 */ /* 0x082fe200078e02ff */
[----:B------:R-:W-:Y:S01]  /*45a0*/  @!P5 STG.E.U8 desc[UR36][R92.64+0x19], R69 ;  /* 0x000019455c00d986 */ /* 0x000fe2000c101124 */
[----:B------:R-:W-:Y:S02]  /*45b0*/  ISETP.LT.OR P5, PT, R3, 0x22, !P2 ;  /* 0x000000220300780c */ /* 0x000fe400057a1670 */
[----:B------:R-:W-:Y:S01]  /*45c0*/  @!P3 IMAD R71, R71, R22, RZ ;  /* 0x000000164747b224 */ /* 0x000fe200078e02ff */
[----:B------:R1:W-:Y:S01]  /*45d0*/  @!P0 STG.E.U8 desc[UR36][R6.64+0x18], R13 ;  /* 0x0000180d06008986 */ /* 0x0003e2000c101124 */
[----:B------:R-:W-:-:S03]  /*45e0*/  ISETP.LT.OR P0, PT, R3, 0x21, !P1 ;  /* 0x000000210300780c */ /* 0x000fc60004f01670 */
[----:B------:R-:W-:Y:S01]  /*45f0*/  @!P3 STG.E.U8 desc[UR36][R6.64+0x19], R71 ;  /* 0x000019470600b986 */ /* 0x000fe2000c101124 */
[----:B------:R-:W-:Y:S01]  /*4600*/  ISETP.LT.OR P3, PT, R3, 0x22, !P1 ;  /* 0x000000220300780c */ /* 0x000fe20004f61670 */
[----:B--2---:R-:W-:-:S04]  /*4610*/  @!P4 IMAD R15, R72, R22, RZ ;  /* 0x00000016480fc224 */ /* 0x004fc800078e02ff */
        /* <DEDUP_REMOVED lines=32> */
[----:B------:R-:W-:-:S02]  /*4820*/  ISETP.GE.AND P0, PT, R100, 0x81, PT ;  /* 0x000000816400780c */ /* 0x000fc40003f06270 */
[C---:B------:R-:W-:Y:S01]  /*4830*/  ISETP.LT.OR P5, PT, R3.reuse, 0x39, !P1 ;  /* 0x000000390300780c */ /* 0x040fe20004fa1670 */
[----:B------:R-:W-:Y:S01]  /*4840*/  @!P3 STG.E.U8 desc[UR36][R6.64+0x31], R83 ;  /* 0x000031530600b986 */ /* 0x000fe2000c101124 */
[C---:B------:R-:W-:Y:S01]  /*4850*/  ISETP.LT.OR P1, PT, R3.reuse, 0x3a, !P1 ;  /* 0x0000003a0300780c */ /* 0x040fe20004f21670 */
[----:B--2---:R-:W-:Y:S01]  /*4860*/  @!P4 IMAD R15, R84, R22, RZ ;  /* 0x00000016540fc224 */ /* 0x004fe200078e02ff */
[----:B------:R-:W-:-:S03]  /*4870*/  ISETP.LT.OR P3, PT, R3, 0x1, !P0 ;  /* 0x000000010300780c */ /* 0x000fc60004761670 */
[----:B------:R-:W-:Y:S01]  /*4880*/  @!P2 IMAD R85, R85, R22, RZ ;  /* 0x000000165555a224 */ /* 0x000fe200078e02ff */
[----:B------:R-:W-:Y:S01]  /*4890*/  @!P4 STG.E.U8 desc[UR36][R92.64+0x38], R15 ;  /* 0x0000380f5c00c986 */ /* 0x000fe2000c101124 */
[----:B------:R-:W-:-:S03]  /*48a0*/  ISETP.LT.OR P4, PT, R3, 0x2, !P0 ;  /* 0x000000020300780c */ /* 0x000fc60004781670 */
[----:B------:R-:W-:Y:S01]  /*48b0*/  @!P2 STG.E.U8 desc[UR36][R92.64+0x39], R85 ;  /* 0x000039555c00a986 */ /* 0x000fe2000c101124 */
[-C--:B0-----:R-:W-:Y:S01]  /*48c0*/  @!P5 IMAD R5, R86, R22.reuse, RZ ;  /* 0x000000165605d224 */ /* 0x081fe200078e02ff */
[----:B------:R-:W-:Y:S01]  /*48d0*/  ISETP.GE.AND P2, PT, R100, 0x89, PT ;  /* 0x000000896400780c */ /* 0x000fe20003f46270 */
[-C--:B------:R-:W-:Y:S02]  /*48e0*/  @!P1 IMAD R87, R87, R22.reuse, RZ ;  /* 0x0000001657579224 */ /* 0x080fe400078e02ff */
[----:B-1----:R-:W-:Y:S01]  /*48f0*/  @!P3 IMAD R13, R24, R22, RZ ;  /* 0x00000016180db224 */ /* 0x002fe200078e02ff */
[----:B------:R0:W-:Y:S01]  /*4900*/  @!P5 STG.E.U8 desc[UR36][R6.64+0x38], R5 ;  /* 0x000038050600d986 */ /* 0x0001e2000c101124 */
[----:B------:R-:W-:-:S03]  /*4910*/  ISETP.LT.OR P5, PT, R3, 0x1, !P2 ;  /* 0x000000010300780c */ /* 0x000fc600057a1670 */
[----:B------:R-:W-:Y:S01]  /*4920*/  @!P4 IMAD R25, R25, R22, RZ ;  /* 0x000000161919c224 */ /* 0x000fe200078e02ff */
[----:B------:R-:W-:Y:S01]  /*4930*/  @!P1 STG.E.U8 desc[UR36][R6.64+0x39], R87 ;  /* 0x0000395706009986 */ /* 0x000fe2000c101124 */
[----:B------:R-:W-:-:S03]  /*4940*/  ISETP.LT.OR P1, PT, R3, 0x2, !P2 ;  /* 0x000000020300780c */ /* 0x000fc60005721670 */
[----:B------:R-:W-:Y:S01]  /*4950*/  @!P3 STG.E.U8 desc[UR36][R8.64], R13 ;  /* 0x0000000d0800b986 */ /* 0x000fe2000c101124 */
[----:B------:R-:W-:-:S03]  /*4960*/  ISETP.LT.OR P3, PT, R3, 0x9, !P0 ;  /* 0x000000090300780c */ /* 0x000fc60004761670 */
[----:B------:R-:W-:Y:S01]  /*4970*/  @!P4 STG.E.U8 desc[UR36][R8.64+0x1], R25 ;  /* 0x000001190800c986 */ /* 0x000fe2000c101124 */
[----:B------:R-:W-:Y:S01]  /*4980*/  ISETP.LT.OR P4, PT, R3, 0xa, !P0 ;  /* 0x0000000a0300780c */ /* 0x000fe20004781670 */
[----:B0-----:R-:W-:-:S04]  /*4990*/  @!P5 IMAD R5, R26, R22, RZ ;  /* 0x000000161a05d224 */ /* 0x001fc800078e02ff */
[-C--:B------:R-:W-:Y:S01]  /*49a0*/  @!P1 IMAD R27, R27, R22.reuse, RZ ;  /* 0x000000161b1b9224 */ /* 0x080fe200078e02ff */
[----:B------:R0:W-:Y:S01]  /*49b0*/  @!P5 STG.E.U8 desc[UR36][R10.64], R5 ;  /* 0x000000050a00d986 */ /* 0x0001e2000c101124 */
[C---:B------:R-:W-:Y:S02]  /*49c0*/  ISETP.LT.OR P5, PT, R3.reuse, 0x9, !P2 ;  /* 0x000000090300780c */ /* 0x040fe400057a1670 */
[-C--:B------:R-:W-:Y:S01]  /*49d0*/  @!P3 IMAD R15, R28, R22.reuse, RZ ;  /* 0x000000161c0fb224 */ /* 0x080fe200078e02ff */
[----:B------:R-:W-:Y:S01]  /*49e0*/  @!P1 STG.E.U8 desc[UR36][R10.64+0x1], R27 ;  /* 0x0000011b0a009986 */ /* 0x000fe2000c101124 */
[----:B------:R-:W-:Y:S02]  /*49f0*/  ISETP.LT.OR P1, PT, R3, 0xa, !P2 ;  /* 0x0000000a0300780c */ /* 0x000fe40005721670 */
[----:B------:R-:W-:Y:S01]  /*4a00*/  @!P4 IMAD R29, R29, R22, RZ ;  /* 0x000000161d1dc224 */ /* 0x000fe200078e02ff */
        /* <DEDUP_REMOVED lines=40> */
[----:B-1----:R-:W-:-:S04]  /*4c90*/  @!P5 IMAD R13, R42, R22, RZ ;  /* 0x000000162a0dd224 */ /* 0x002fc800078e02ff */
        /* <DEDUP_REMOVED lines=12> */
[----:B------:R-:W-:-:S04]  /*4d60*/  @!P1 IMAD R7, R46, R22, RZ ;  /* 0x000000162e079224 */ /* 0x000fc800078e02ff */
[-C--:B------:R-:W-:Y:S01]  /*4d70*/  @!P3 IMAD R47, R47, R22.reuse, RZ ;  /* 0x000000162f2fb224 */ /* 0x080fe200078e02ff */
[----:B------:R1:W-:Y:S01]  /*4d80*/  @!P1 STG.E.U8 desc[UR36][R10.64+0x28], R7 ;  /* 0x000028070a009986 */ /* 0x0003e2000c101124 */
[----:B------:R-:W-:Y:S02]  /*4d90*/  ISETP.LT.OR P1, PT, R3, 0x31, !P2 ;  /* 0x000000310300780c */ /* 0x000fe40005721670 */
[----:B------:R-:W-:Y:S01]  /*4da0*/  @!P4 IMAD R49, R49, R22, RZ ;  /* 0x000000163131c224 */ /* 0x000fe200078e02ff */
[----:B------:R2:W-:Y:S01]  /*4db0*/  @!P3 STG.E.U8 desc[UR36][R10.64+0x29], R47 ;  /* 0x0000292f0a00b986 */ /* 0x0005e2000c101124 */
[C---:B------:R-:W-:Y:S02]  /*4dc0*/  ISETP.LT.OR P3, PT, R3.reuse, 0x39, !P0 ;  /* 0x000000390300780c */ /* 0x040fe40004761670 */
[C---:B------:R-:W-:Y:S01]  /*4dd0*/  ISETP.LT.OR P0, PT, R3.reuse, 0x3a, !P0 ;  /* 0x0000003a0300780c */ /* 0x040fe20004701670 */
[----:B------:R2:W-:Y:S01]  /*4de0*/  @!P4 STG.E.U8 desc[UR36][R8.64+0x31], R49 ;  /* 0x000031310800c986 */ /* 0x0005e2000c101124 */
[----:B------:R-:W-:-:S03]  /*4df0*/  ISETP.LT.OR P4, PT, R3, 0x32, !P2 ;  /* 0x000000320300780c */ /* 0x000fc60005781670 */
[----:B------:R2:W-:Y:S01]  /*4e00*/  @!P5 STG.E.U8 desc[UR36][R8.64+0x30], R13 ;  /* 0x0000300d0800d986 */ /* 0x0005e2000c101124 */
[C---:B------:R-:W-:Y:S02]  /*4e10*/  ISETP.LT.OR P5, PT, R3.reuse, 0x39, !P2 ;  /* 0x000000390300780c */ /* 0x040fe400057a1670 */
[----:B------:R-:W-:Y:S01]  /*4e20*/  ISETP.LT.OR P2, PT, R3, 0x3a, !P2 ;  /* 0x0000003a0300780c */ /* 0x000fe20005741670 */
[-C--:B------:R-:W-:Y:S02]  /*4e30*/  @!P1 IMAD R3, R50, R22.reuse, RZ ;  /* 0x0000001632039224 */ /* 0x080fe400078e02ff */
[-C--:B0-----:R-:W-:Y:S02]  /*4e40*/  @!P3 IMAD R5, R52, R22.reuse, RZ ;  /* 0x000000163405b224 */ /* 0x081fe400078e02ff */
[-C--:B------:R-:W-:Y:S01]  /*4e50*/  @!P0 IMAD R53, R53, R22.reuse, RZ ;  /* 0x0000001635358224 */ /* 0x080fe200078e02ff */
[----:B------:R2:W-:Y:S01]  /*4e60*/  @!P1 STG.E.U8 desc[UR36][R10.64+0x30], R3 ;  /* 0x000030030a009986 */ /* 0x0005e2000c101124 */
[----:B------:R-:W-:-:S04]  /*4e70*/  @!P4 IMAD R51, R51, R22, RZ ;  /* 0x000000163333c224 */ /* 0x000fc800078e02ff */
[-C--:B-1----:R-:W-:Y:S01]  /*4e80*/  @!P5 IMAD R7, R54, R22.reuse, RZ ;  /* 0x000000163607d224 */ /* 0x082fe200078e02ff */
[----:B------:R2:W-:Y:S01]  /*4e90*/  @!P4 STG.E.U8 desc[UR36][R10.64+0x31], R51 ;  /* 0x000031330a00c986 */ /* 0x0005e2000c101124 */
[----:B------:R-:W-:-:S03]  /*4ea0*/  @!P2 IMAD R55, R55, R22, RZ ;  /* 0x000000163737a224 */ /* 0x000fc600078e02ff */
[----:B------:R2:W-:Y:S04]  /*4eb0*/  @!P3 STG.E.U8 desc[UR36][R8.64+0x38], R5 ;  /* 0x000038050800b986 */ /* 0x0005e8000c101124 */
[----:B------:R2:W-:Y:S04]  /*4ec0*/  @!P0 STG.E.U8 desc[UR36][R8.64+0x39], R53 ;  /* 0x0000393508008986 */ /* 0x0005e8000c101124 */
[----:B------:R2:W-:Y:S04]  /*4ed0*/  @!P5 STG.E.U8 desc[UR36][R10.64+0x38], R7 ;  /* 0x000038070a00d986 */ /* 0x0005e8000c101124 */
[----:B------:R2:W-:Y:S02]  /*4ee0*/  @!P2 STG.E.U8 desc[UR36][R10.64+0x39], R55 ;  /* 0x000039370a00a986 */ /* 0x0005e4000c101124 */
.L_x_158:
[----:B------:R-:W-:Y:S05]  /*4ef0*/  BSYNC B0 ;  /* 0x0000000000007941 */ /* 0x000fea0003800000 */
.L_x_28:
[----:B------:R-:W-:Y:S01]  /*4f00*/  ULDC UR4, c[0x0][0xc] ;  /* 0x0000030000047ab9 */ /* 0x000fe20000000800 */
[----:B------:R-:W-:Y:S01]  /*4f10*/  ULDC UR5, c[0x0][0x10] ;  /* 0x0000040000057ab9 */ /* 0x000fe20000000800 */
[----:B--2---:R-:W2:Y:S01]  /*4f20*/  LDC R3, c[0x0][0x14] ;  /* 0x00000500ff037b82 */ /* 0x004ea20000000800 */
[----:B------:R-:W-:Y:S01]  /*4f30*/  UIMAD.WIDE.U32 UR4, UR4, UR5, URZ ;  /* 0x00000005040472a5 */ /* 0x000fe2000f8e003f */
[----:B------:R-:W-:Y:S02]  /*4f40*/  IMAD.MOV.U32 R91, RZ, RZ, -0x1 ;  /* 0xffffffffff5b7424 */ /* 0x000fe400078e00ff */
[----:B------:R-:W-:-:S03]  /*4f50*/  IMAD.MOV.U32 R89, RZ, RZ, -0x1 ;  /* 0xffffffffff597424 */ /* 0x000fc600078e00ff */
[----:B--2---:R-:W-:-:S04]  /*4f60*/  IMAD.WIDE.U32 R16, R3, UR4, R16 ;  /* 0x0000000403107c25 */ /* 0x004fc8000f8e0010 */
[----:B------:R-:W-:Y:S01]  /*4f70*/  IMAD R3, R3, UR5, RZ ;  /* 0x0000000503037c24 */ /* 0x000fe2000f8e02ff */
[----:B------:R-:W-:Y:S02]  /*4f80*/  ULDC.64 UR4, c[0x0][0x650] ;  /* 0x0001940000047ab9 */ /* 0x000fe40000000a00 */
[----:B------:R-:W-:Y:S01]  /*4f90*/  ISETP.GE.U32.AND P0, PT, R16, UR4, PT ;  /* 0x0000000410007c0c */ /* 0x000fe2000bf06070 */
[--C-:B------:R-:W-:Y:S01]  /*4fa0*/  IMAD.IADD R17, R17, 0x1, R3.reuse ;  /* 0x0000000111117824 */ /* 0x100fe200078e0203 */
[----:B------:R-:W-:-:S04]  /*4fb0*/  PRMT R3, RZ, 0x7610, R3 ;  /* 0x00007610ff037816 */ /* 0x000fc80000000003 */
[----:B------:R-:W-:-:S13]  /*4fc0*/  ISETP.GE.U32.AND.EX P0, PT, R17, UR5, PT, P0 ;  /* 0x0000000511007c0c */ /* 0x000fda000bf06100 */
[----:B------:R-:W-:Y:S05]  /*4fd0*/  @P0 BRA `(.L_x_159) ;  /* 0x0000000400640947 */ /* 0x000fea0003800000 */
[----:B------:R-:W2:Y:S01]  /*4fe0*/  S2R R12, SR_CTAID.X ;  /* 0x00000000000c7919 */ /* 0x000ea20000002500 */
[----:B0--3--:R-:W0:Y:S01]  /*4ff0*/  LDC.64 R10, c[0x0][0x628] ;  /* 0x00018a00ff0a7b82 */ /* 0x009e220000000a00 */
[----:B------:R-:W-:Y:S01]  /*5000*/  ULDC UR4, c[0x0][0x150] ;  /* 0x0000540000047ab9 */ /* 0x000fe20000000800 */
[----:B------:R-:W-:Y:S01]  /*5010*/  IMAD.MOV.U32 R8, RZ, RZ, R16 ;  /* 0x000000ffff087224 */ /* 0x000fe200078e0010 */
[----:B------:R-:W3:Y:S01]  /*5020*/  S2R R24, SR_CTAID.Y ;  /* 0x0000000000187919 */ /* 0x000ee20000002600 */
[----:B------:R-:W-:-:S04]  /*5030*/  IMAD.MOV.U32 R9, RZ, RZ, R17 ;  /* 0x000000ffff097224 */ /* 0x000fc800078e0011 */
[----:B------:R-:W1:Y:S08]  /*5040*/  LDC R21, c[0x0][0x144] ;  /* 0x00005100ff157b82 */ /* 0x000e700000000800 */
[----:B------:R-:W1:Y:S08]  /*5050*/  LDC R0, c[0x0][0x630] ;  /* 0x00018c00ff007b82 */ /* 0x000e700000000800 */
[----:B------:R-:W1:Y:S01]  /*5060*/  LDC.64 R14, c[0x0][0x620] ;  /* 0x00018800ff0e7b82 */ /* 0x000e620000000a00 */
[----:B0-----:R-:W-:-:S04]  /*5070*/  ISETP.NE.U32.AND P0, PT, R10, RZ, PT ;  /* 0x000000ff0a00720c */ /* 0x001fc80003f05070 */
[----:B------:R-:W-:Y:S02]  /*5080*/  ISETP.NE.AND.EX P0, PT, R11, RZ, PT, P0 ;  /* 0x000000ff0b00720c */ /* 0x000fe40003f05300 */
[----:B--2---:R-:W-:-:S05]  /*5090*/  I2FP.F32.U32 R3, R12 ;  /* 0x0000000c00037245 */ /* 0x004fca0000201000 */
[----:B------:R-:W-:-:S04]  /*50a0*/  FMUL R3, R3, UR4 ;  /* 0x0000000403037c20 */ /* 0x000fc80008400000 */
[----:B------:R0:W2:Y:S02]  /*50b0*/  F2I.U32.TRUNC.NTZ R20, R3 ;  /* 0x0000000300147305 */ /* 0x0000a4000020f000 */
[----:B---3--:R-:W-:Y:S05]  /*50c0*/  @!P0 BRA `(.L_x_160) ;  /* 0x0000000000288947 */ /* 0x008fea0003800000 */
[----:B0-----:R-:W0:Y:S02]  /*50d0*/  LDC R3, c[0x0][0x634] ;  /* 0x00018d00ff037b82 */ /* 0x001e240000000800 */
        /* <DEDUP_REMOVED lines=9> */
.L_x_160:
[----:B------:R-:W3:Y:S01]  /*5170*/  LDC.64 R28, c[0x0][0x640] ;  /* 0x00019000ff1c7b82 */ /* 0x000ee20000000a00 */
[-CC-:B-1----:R-:W-:Y:S01]  /*5180*/  SHF.R.U64 R89, R8, R0.reuse, R9.reuse ;  /* 0x0000000008597219 */ /* 0x182fe20000001209 */
[----:B--2---:R-:W-:Y:S01]  /*5190*/  IMAD.MOV R20, RZ, RZ, -R20 ;  /* 0x000000ffff147224 */ /* 0x004fe200078e0a14 */
[----:B------:R-:W-:Y:S01]  /*51a0*/  SHF.R.U32.HI R0, RZ, R0, R9 ;  /* 0x00000000ff007219 */ /* 0x000fe20000011609 */
[----:B------:R-:W-:Y:S01]  /*51b0*/  ULDC UR4, c[0x0][0x154] ;  /* 0x0000550000047ab9 */ /* 0x000fe20000000800 */
[----:B0-----:R-:W-:Y:S01]  /*51c0*/  IADD3 R3, P0, RZ, -R89, RZ ;  /* 0x80000059ff037210 */ /* 0x001fe20007f1e0ff */
[----:B------:R-:W-:Y:S02]  /*51d0*/  IMAD R21, R21, R20, R12 ;  /* 0x0000001415157224 */ /* 0x000fe400078e020c */
[----:B------:R-:W0:Y:S01]  /*51e0*/  LDC R6, c[0x0][0x618] ;  /* 0x00018600ff067b82 */ /* 0x000e220000000800 */
[----:B------:R-:W-:Y:S02]  /*51f0*/  IMAD.MOV.U32 R7, RZ, RZ, 0x1 ;  /* 0x00000001ff077424 */ /* 0x000fe400078e00ff */
[----:B------:R-:W-:-:S04]  /*5200*/  IMAD.X R5, RZ, RZ, ~R0, P0 ;  /* 0x000000ffff057224 */ /* 0x000fc800000e0e00 */
[-C--:B------:R-:W-:Y:S01]  /*5210*/  IMAD R0, R5, R14.reuse, RZ ;  /* 0x0000000e05007224 */ /* 0x080fe200078e02ff */
[----:B------:R-:W1:Y:S01]  /*5220*/  LDC R8, c[0x0][0x608] ;  /* 0x00018200ff087b82 */ /* 0x000e620000000800 */
[----:B------:R-:W-:-:S04]  /*5230*/  IMAD.WIDE.U32 R4, R3, R14, R16 ;  /* 0x0000000e03047225 */ /* 0x000fc800078e0010 */
[----:B------:R-:W-:Y:S01]  /*5240*/  IMAD R3, R3, R15, R0 ;  /* 0x0000000f03037224 */ /* 0x000fe200078e0200 */
[----:B------:R-:W-:Y:S02]  /*5250*/  I2FP.F32.U32 R0, R24 ;  /* 0x0000001800007245 */ /* 0x000fe40000201000 */
[----:B------:R-:W2:Y:S01]  /*5260*/  LDC R26, c[0x0][0x658] ;  /* 0x00019600ff1a7b82 */ /* 0x000ea20000000800 */
[----:B------:R-:W-:Y:S01]  /*5270*/  IMAD.IADD R3, R5, 0x1, R3 ;  /* 0x0000000105037824 */ /* 0x000fe200078e0203 */
[----:B---3--:R-:W-:Y:S01]  /*5280*/  ISETP.NE.U32.AND P0, PT, R28, RZ, PT ;  /* 0x000000ff1c00720c */ /* 0x008fe20003f05070 */
[----:B------:R-:W-:Y:S01]  /*5290*/  FMUL R0, R0, UR4 ;  /* 0x0000000400007c20 */ /* 0x000fe20008400000 */
[----:B------:R-:W-:Y:S02]  /*52a0*/  IMAD.MOV.U32 R5, RZ, RZ, -0x1 ;  /* 0xffffffffff057424 */ /* 0x000fe400078e00ff */
[----:B------:R-:W-:Y:S01]  /*52b0*/  ISETP.NE.AND.EX P0, PT, R29, RZ, PT, P0 ;  /* 0x000000ff1d00720c */ /* 0x000fe20003f05300 */
[----:B------:R3:W2:Y:S01]  /*52c0*/  F2I.U32.TRUNC.NTZ R13, R0 ;  /* 0x00000000000d7305 */ /* 0x0006a2000020f000 */
[----:B------:R-:W3:Y:S01]  /*52d0*/  LDC R15, c[0x0][0x148] ;  /* 0x00005200ff0f7b82 */ /* 0x000ee20000000800 */
[----:B0-----:R-:W-:-:S02]  /*52e0*/  SHF.R.U64 R12, R4, R6, R3 ;  /* 0x00000006040c7219 */ /* 0x001fc40000001203 */
[----:B------:R-:W-:-:S05]  /*52f0*/  SHF.R.U32.HI R3, RZ, R6, R3 ;  /* 0x00000006ff037219 */ /* 0x000fca0000011603 */
[----:B------:R-:W0:Y:S01]  /*5300*/  LDC R20, c[0x0][0x600] ;  /* 0x00018000ff147b82 */ /* 0x000e220000000800 */
[-CC-:B-1----:R-:W-:Y:S02]  /*5310*/  SHF.R.U64 R10, R12, R8.reuse, R3.reuse ;  /* 0x000000080c0a7219 */ /* 0x182fe40000001203 */
[----:B------:R-:W-:-:S05]  /*5320*/  SHF.R.U32.HI R3, RZ, R8, R3 ;  /* 0x00000008ff037219 */ /* 0x000fca0000011603 */
[----:B------:R-:W1:Y:S01]  /*5330*/  LDC R27, c[0x0][0x648] ;  /* 0x00019200ff1b7b82 */ /* 0x000e620000000800 */
[-C--:B--2---:R-:W-:Y:S02]  /*5340*/  SHF.L.U32 R4, R5, R26.reuse, RZ ;  /* 0x0000001a05047219 */ /* 0x084fe400000006ff */
[-CC-:B------:R-:W-:Y:S02]  /*5350*/  SHF.R.U64 R14, R10, R26.reuse, R3.reuse ;  /* 0x0000001a0a0e7219 */ /* 0x180fe40000001203 */
[----:B------:R-:W-:Y:S02]  /*5360*/  SHF.R.U32.HI R5, RZ, R26, R3 ;  /* 0x0000001aff057219 */ /* 0x000fe40000011603 */
[----:B------:R-:W-:Y:S01]  /*5370*/  LOP3.LUT R25, RZ, R4, RZ, 0x33, !PT ;  /* 0x00000004ff197212 */ /* 0x000fe200078e33ff */
[----:B------:R-:W2:Y:S01]  /*5380*/  LDC R30, c[0x0][0x638] ;  /* 0x00018e00ff1e7b82 */ /* 0x000ea20000000800 */
[----:B------:R-:W-:Y:S01]  /*5390*/  SHF.L.U32 R26, R7, R26, RZ ;  /* 0x0000001a071a7219 */ /* 0x000fe200000006ff */
[----:B------:R-:W-:-:S06]  /*53a0*/  IMAD.MOV.U32 R4, RZ, RZ, R14 ;  /* 0x000000ffff047224 */ /* 0x000fcc00078e000e */
[----:B------:R-:W0:Y:S01]  /*53b0*/  LDC R31, c[0x0][0x610] ;  /* 0x00018400ff1f7b82 */ /* 0x000e220000000800 */
[----:B------:R-:W-:Y:S05]  /*53c0*/  @!P0 BRA `(.L_x_161) ;  /* 0x0000000000288947 */ /* 0x000fea0003800000 */
[----:B------:R-:W4:Y:S02]  /*53d0*/  LDC R3, c[0x0][0x64c] ;  /* 0x00019300ff037b82 */ /* 0x000f240000000800 */
[----:B----4-:R-:W-:-:S05]  /*53e0*/  IADD3 R3, P0, R14, R3, RZ ;  /* 0x000000030e037210 */ /* 0x010fca0007f1e0ff */
        /* <DEDUP_REMOVED lines=8> */
.L_x_161:
[----:B------:R-:W-:Y:S01]  /*5470*/  ISETP.NE.AND P0, PT, R2, 0x1, PT ;  /* 0x000000010200780c */ /* 0x000fe20003f05270 */
[----:B0-----:R-:W-:Y:S01]  /*5480*/  VIADD R7, R20, 0xffffffff ;  /* 0xffffffff14077836 */ /* 0x001fe20000000000 */
[----:B-1-3--:R-:W-:Y:S01]  /*5490*/  SHF.R.U64 R0, R4, R27, R5 ;  /* 0x0000001b04007219 */ /* 0x00afe20000001205 */
[----:B------:R-:W-:Y:S01]  /*54a0*/  IMAD.MOV R13, RZ, RZ, -R13 ;  /* 0x000000ffff0d7224 */ /* 0x000fe200078e0a0d */
[----:B------:R-:W-:Y:S01]  /*54b0*/  LOP3.LUT R5, R10, R25, RZ, 0xc0, !PT ;  /* 0x000000190a057212 */ /* 0x000fe200078ec0ff */
[----:B------:R-:W-:Y:S01]  /*54c0*/  IMAD.MOV.U32 R4, RZ, RZ, 0x1 ;  /* 0x00000001ff047424 */ /* 0x000fe200078e00ff */
[----:B------:R-:W-:Y:S01]  /*54d0*/  LOP3.LUT R12, R12, R7, RZ, 0xc0, !PT ;  /* 0x000000070c0c7212 */ /* 0x000fe200078ec0ff */
[----:B------:R-:W-:Y:S02]  /*54e0*/  IMAD.MOV R3, RZ, RZ, -R0 ;  /* 0x000000ffff037224 */ /* 0x000fe400078e0a00 */
[----:B------:R-:W-:Y:S02]  /*54f0*/  IMAD R0, R26, R0, R5 ;  /* 0x000000001a007224 */ /* 0x000fe400078e0205 */
[----:B--2---:R-:W-:-:S02]  /*5500*/  IMAD R3, R3, R30, R14 ;  /* 0x0000001e03037224 */ /* 0x004fc400078e020e */
[----:B------:R-:W-:Y:S02]  /*5510*/  @P0 IMAD R21, R15, R13, R24 ;  /* 0x0000000d0f150224 */ /* 0x000fe400078e0218 */
[----:B------:R-:W-:Y:S01]  /*5520*/  IMAD R5, R3, R20, R12 ;  /* 0x0000001403057224 */ /* 0x000fe200078e020c */
[----:B------:R-:W-:Y:S01]  /*5530*/  PRMT R3, R4, 0x7610, R3 ;  /* 0x0000761004037816 */ /* 0x000fe20000000003 */
[----:B------:R-:W-:-:S05]  /*5540*/  IMAD R0, R0, R31, R21 ;  /* 0x0000001f00007224 */ /* 0x000fca00078e0215 */
[----:B------:R-:W-:Y:S02]  /*5550*/  SEL R91, R5, R0, !P0 ;  /* 0x00000000055b7207 */ /* 0x000fe40004000000 */
[----:B------:R-:W-:-:S07]  /*5560*/  SEL R0, R0, R5, !P0 ;  /* 0x0000000500007207 */ /* 0x000fce0004000000 */
.L_x_159:
[----:B------:R-:W-:Y:S01]  /*5570*/  LOP3.LUT P0, RZ, R3, 0xff, RZ, 0xc0, !PT ;  /* 0x000000ff03ff7812 */ /* 0x000fe2000780c0ff */
[----:B------:R-:W-:-:S12]  /*5580*/  IMAD.MOV.U32 R90, RZ, RZ, R0 ;  /* 0x000000ffff5a7224 */ /* 0x000fd800078e0000 */
[----:B------:R-:W-:Y:S05]  /*5590*/  @P0 BRA `(.L_x_162) ;  /* 0xffffffb800600947 */ /* 0x000fea000383ffff */
[----:B------:R-:W-:Y:S05]  /*55a0*/  EXIT ;  /* 0x000000000000794d */ /* 0x000fea0003800000 */
.L_x_3:
[----:B0-----:R-:W-:Y:S01]  /*55b0*/  ULDC.64 UR4, c[0x0][0x650] ;  /* 0x0001940000047ab9 */ /* 0x001fe20000000a00 */
        /* <DEDUP_REMOVED lines=25> */
.L_x_164:
[--C-:B------:R-:W-:Y:S01]  /*5750*/  SHF.R.U64 R12, R10, R14, R11.reuse ;  /* 0x0000000e0a0c7219 */ /* 0x100fe2000000120b */
[----:B------:R-:W0:Y:S01]  /*5760*/  LDC R22, c[0x0][0x618] ;  /* 0x00018600ff167b82 */ /* 0x000e220000000800 */
[----:B------:R-:W-:Y:S01]  /*5770*/  I2FP.F32.U32 R6, R4 ;  /* 0x0000000400067245 */ /* 0x000fe20000201000 */
[----:B------:R-:W-:Y:S01]  /*5780*/  ULDC UR4, c[0x0][0x150] ;  /* 0x0000540000047ab9 */ /* 0x000fe20000000800 */
[----:B------:R-:W-:Y:S02]  /*5790*/  SHF.R.U32.HI R5, RZ, R14, R11 ;  /* 0x0000000eff057219 */ /* 0x000fe4000001160b */
[----:B------:R-:W-:Y:S01]  /*57a0*/  IADD3 R9, P0, RZ, -R12, RZ ;  /* 0x8000000cff097210 */ /* 0x000fe20007f1e0ff */
[----:B------:R-:W-:Y:S01]  /*57b0*/  FMUL R11, R6, UR4 ;  /* 0x00000004060b7c20 */ /* 0x000fe20008400000 */
[----:B------:R-:W-:Y:S01]  /*57c0*/  ULDC UR4, c[0x0][0x154] ;  /* 0x0000550000047ab9 */ /* 0x000fe20000000800 */
[----:B------:R-:W1:Y:S02]  /*57d0*/  LDC.64 R24, c[0x0][0x640] ;  /* 0x00019000ff187b82 */ /* 0x000e640000000a00 */
[----:B------:R-:W-:-:S02]  /*57e0*/  IMAD.X R5, RZ, RZ, ~R5, P0 ;  /* 0x000000ffff057224 */ /* 0x000fc400000e0e05 */
[----:B------:R-:W2:Y:S01]  /*57f0*/  F2I.U32.TRUNC.NTZ R11, R11 ;  /* 0x0000000b000b7305 */ /* 0x000ea2000020f000 */
[----:B------:R-:W-:-:S03]  /*5800*/  IMAD.WIDE.U32 R6, R9, R20, R16 ;  /* 0x0000001409067225 */ /* 0x000fc600078e0010 */
[----:B------:R-:W3:Y:S01]  /*5810*/  LDC R13, c[0x0][0x144] ;  /* 0x00005100ff0d7b82 */ /* 0x000ee20000000800 */
[----:B------:R-:W-:-:S04]  /*5820*/  IMAD R8, R5, R20, RZ ;  /* 0x0000001405087224 */ /* 0x000fc800078e02ff */
[----:B------:R-:W-:Y:S02]  /*5830*/  IMAD R5, R9, R21, R8 ;  /* 0x0000001509057224 */ /* 0x000fe400078e0208 */
[----:B------:R-:W-:Y:S01]  /*5840*/  IMAD.MOV.U32 R8, RZ, RZ, -0x1 ;  /* 0xffffffffff087424 */ /* 0x000fe200078e00ff */
[----:B------:R-:W4:Y:S01]  /*5850*/  LDC R14, c[0x0][0x608] ;  /* 0x00018200ff0e7b82 */ /* 0x000f220000000800 */
[----:B------:R-:W-:Y:S01]  /*5860*/  IMAD.IADD R5, R7, 0x1, R5 ;  /* 0x0000000107057824 */ /* 0x000fe200078e0205 */
[----:B------:R-:W-:-:S04]  /*5870*/  I2FP.F32.U32 R7, R3 ;  /* 0x0000000300077245 */ /* 0x000fc80000201000 */
[-C--:B0-----:R-:W-:Y:S01]  /*5880*/  SHF.R.U64 R10, R6, R22.reuse, R5 ;  /* 0x00000016060a7219 */ /* 0x081fe20000001205 */
[----:B--2---:R-:W-:Y:S01]  /*5890*/  IMAD.MOV R6, RZ, RZ, -R11 ;  /* 0x000000ffff067224 */ /* 0x004fe200078e0a0b */
[----:B------:R-:W0:Y:S01]  /*58a0*/  LDC R9, c[0x0][0x658] ;  /* 0x00019600ff097b82 */ /* 0x000e220000000800 */
[----:B-1----:R-:W-:Y:S01]  /*58b0*/  ISETP.NE.U32.AND P0, PT, R24, RZ, PT ;  /* 0x000000ff1800720c */ /* 0x002fe20003f05070 */
[----:B------:R-:W-:Y:S01]  /*58c0*/  FMUL R7, R7, UR4 ;  /* 0x0000000407077c20 */ /* 0x000fe20008400000 */
[----:B------:R-:W-:Y:S02]  /*58d0*/  SHF.R.U32.HI R5, RZ, R22, R5 ;  /* 0x00000016ff057219 */ /* 0x000fe40000011605 */
[----:B------:R-:W-:-:S03]  /*58e0*/  ISETP.NE.AND.EX P0, PT, R25, RZ, PT, P0 ;  /* 0x000000ff1900720c */ /* 0x000fc60003f05300 */
[----:B------:R-:W1:Y:S01]  /*58f0*/  LDC R20, c[0x0][0x148] ;  /* 0x00005200ff147b82 */ /* 0x000e620000000800 */
[----:B---3--:R-:W-:Y:S02]  /*5900*/  IMAD R23, R13, R6, R4 ;  /* 0x000000060d177224 */ /* 0x008fe400078e0204 */
[----:B------:R-:W-:-:S05]  /*5910*/  IMAD.MOV.U32 R6, RZ, RZ, 0x1 ;  /* 0x00000001ff067424 */ /* 0x000fca00078e00ff */
[----:B------:R-:W2:Y:S01]  /*5920*/  LDC R21, c[0x0][0x600] ;  /* 0x00018000ff157b82 */ /* 0x000ea20000000800 */
[-CC-:B----4-:R-:W-:Y:S02]  /*5930*/  SHF.R.U64 R13, R10, R14.reuse, R5.reuse ;  /* 0x0000000e0a0d7219 */ /* 0x190fe40000001205 */
[----:B------:R-:W-:Y:S02]  /*5940*/  SHF.R.U32.HI R4, RZ, R14, R5 ;  /* 0x0000000eff047219 */ /* 0x000fe40000011605 */
[----:B------:R3:W4:Y:S03]  /*5950*/  F2I.U32.TRUNC.NTZ R14, R7 ;  /* 0x00000007000e7305 */ /* 0x000726000020f000 */
[----:B------:R-:W1:Y:S01]  /*5960*/  LDC R26, c[0x0][0x648] ;  /* 0x00019200ff1a7b82 */ /* 0x000e620000000800 */
[-C--:B0-----:R-:W-:Y:S02]  /*5970*/  SHF.R.U64 R15, R13, R9.reuse, R4 ;  /* 0x000000090d0f7219 */ /* 0x081fe40000001204 */
[----:B------:R-:W-:-:S02]  /*5980*/  SHF.L.U32 R8, R8, R9, RZ ;  /* 0x0000000908087219 */ /* 0x000fc400000006ff */
[-C--:B------:R-:W-:Y:S01]  /*5990*/  SHF.R.U32.HI R5, RZ, R9.reuse, R4 ;  /* 0x00000009ff057219 */ /* 0x080fe20000011604 */
[----:B------:R-:W-:Y:S01]  /*59a0*/  IMAD.MOV.U32 R4, RZ, RZ, R15 ;  /* 0x000000ffff047224 */ /* 0x000fe200078e000f */
[----:B------:R-:W-:Y:S01]  /*59b0*/  SHF.L.U32 R22, R6, R9, RZ ;  /* 0x0000000906167219 */ /* 0x000fe200000006ff */
[----:B------:R-:W0:Y:S01]  /*59c0*/  LDC R27, c[0x0][0x638] ;  /* 0x00018e00ff1b7b82 */ /* 0x000e220000000800 */
[----:B------:R-:W-:-:S07]  /*59d0*/  LOP3.LUT R28, RZ, R8, RZ, 0x33, !PT ;  /* 0x00000008ff1c7212 */ /* 0x000fce00078e33ff */
        /* <DEDUP_REMOVED lines=12> */
.L_x_165:
[----:B------:R-:W-:Y:S01]  /*5aa0*/  ISETP.NE.AND P0, PT, R2, 0x1, PT ;  /* 0x000000010200780c */ /* 0x000fe20003f05270 */
[----:B--2---:R-:W-:Y:S01]  /*5ab0*/  VIADD R7, R21, 0xffffffff ;  /* 0xffffffff15077836 */ /* 0x004fe20000000000 */
[----:B-1----:R-:W-:Y:S01]  /*5ac0*/  SHF.R.U64 R5, R4, R26, R5 ;  /* 0x0000001a04057219 */ /* 0x002fe20000001205 */
[----:B------:R-:W-:Y:S01]  /*5ad0*/  IMAD.MOV R14, RZ, RZ, -R14 ;  /* 0x000000ffff0e7224 */ /* 0x000fe200078e0a0e */
[----:B------:R-:W-:Y:S01]  /*5ae0*/  LOP3.LUT R4, R13, R28, RZ, 0xc0, !PT ;  /* 0x0000001c0d047212 */ /* 0x000fe200078ec0ff */
[----:B------:R-:W-:Y:S01]  /*5af0*/  IMAD.MOV.U32 R8, RZ, RZ, R12 ;  /* 0x000000ffff087224 */ /* 0x000fe200078e000c */
[----:B------:R-:W-:Y:S01]  /*5b00*/  LOP3.LUT R10, R10, R7, RZ, 0xc0, !PT ;  /* 0x000000070a0a7212 */ /* 0x000fe200078ec0ff */
[----:B------:R-:W-:Y:S02]  /*5b10*/  IMAD.MOV R6, RZ, RZ, -R5 ;  /* 0x000000ffff067224 */ /* 0x000fe400078e0a05 */
[----:B------:R-:W-:-:S04]  /*5b20*/  IMAD R4, R22, R5, R4 ;  /* 0x0000000516047224 */ /* 0x000fc800078e0204 */
[----:B------:R-:W-:Y:S02]  /*5b30*/  @P0 IMAD R23, R20, R14, R3 ;  /* 0x0000000e14170224 */ /* 0x000fe400078e0203 */
[----:B0-----:R-:W-:Y:S02]  /*5b40*/  IMAD R3, R6, R27, R15 ;  /* 0x0000001b06037224 */ /* 0x001fe400078e020f */
[----:B------:R-:W-:Y:S02]  /*5b50*/  IMAD R7, R4, R29, R23 ;  /* 0x0000001d04077224 */ /* 0x000fe400078e0217 */
[----:B------:R-:W-:Y:S02]  /*5b60*/  IMAD R4, R3, R21, R10 ;  /* 0x0000001503047224 */ /* 0x000fe400078e020a */
[----:B------:R-:W-:-:S03]  /*5b70*/  IMAD.MOV.U32 R6, RZ, RZ, 0x1 ;  /* 0x00000001ff067424 */ /* 0x000fc600078e00ff */
[----:B------:R-:W-:Y:S02]  /*5b80*/  SEL R9, R4, R7, !P0 ;  /* 0x0000000704097207 */ /* 0x000fe40004000000 */
[----:B------:R-:W-:-:S07]  /*5b90*/  SEL R7, R7, R4, !P0 ;  /* 0x0000000407077207 */ /* 0x000fce0004000000 */
.L_x_163:
[----:B------:R-:W-:-:S08]  /*5ba0*/  NOP ;  /* 0x0000000000007918 */ /* 0x000fd00000000000 */
[----:B------:R-:W0:-:S00]  /*5bb0*/  USETMAXREG.DEALLOC.CTAPOOL 0x28 ;  /* 0x00000028000079c8 */ /* 0x000e0000080e0500 */
[----:B0-----:R-:W-:-:S13]  /*5bc0*/  ISETP.NE.AND P0, PT, R0, RZ, PT ;  /* 0x000000ff0000720c */ /* 0x001fda0003f05270 */
[----:B------:R-:W-:Y:S05]  /*5bd0*/  @P0 EXIT ;  /* 0x000000000000094d */ /* 0x000fea0003800000 */
[----:B------:R-:W-:Y:S01]  /*5be0*/  LOP3.LUT P0, RZ, R6, 0xff, RZ, 0xc0, !PT ;  /* 0x000000ff06ff7812 */ /* 0x000fe2000780c0ff */
[----:B------:R-:W-:Y:S02]  /*5bf0*/  IMAD.MOV.U32 R3, RZ, RZ, 0x1 ;  /* 0x00000001ff037424 */ /* 0x000fe400078e00ff */
[----:B------:R-:W-:-:S10]  /*5c00*/  IMAD.MOV.U32 R0, RZ, RZ, RZ ;  /* 0x000000ffff007224 */ /* 0x000fd400078e00ff */
[----:B------:R-:W-:Y:S05]  /*5c10*/  @!P0 BRA `(.L_x_166) ;  /* 0x0000000c00348947 */ /* 0x000fea0003800000 */
[----:B------:R-:W0:Y:S01]  /*5c20*/  LDC R0, c[0x0][0x28c] ;  /* 0x0000a300ff007b82 */ /* 0x000e220000000800 */
[----:B------:R-:W-:Y:S01]  /*5c30*/  ULDC UR5, c[0x0][0x600] ;  /* 0x0001800000057ab9 */ /* 0x000fe20000000800 */
[----:B------:R-:W-:Y:S01]  /*5c40*/  ULDC UR4, c[0x0][0xc] ;  /* 0x0000030000047ab9 */ /* 0x000fe20000000800 */
[----:B------:R-:W-:Y:S01]  /*5c50*/  UIADD3 UR16, UR5, -0x1, URZ ;  /* 0xffffffff05107890 */ /* 0x000fe2000fffe03f */
[C---:B------:R-:W-:Y:S01]  /*5c60*/  LOP3.LUT P2, RZ, R18.reuse, 0x7f, RZ, 0xc0, !PT ;  /* 0x0000007f12ff7812 */ /* 0x040fe2000784c0ff */
[----:B------:R-:W-:Y:S01]  /*5c70*/  ULDC UR6, c[0x0][0x658] ;  /* 0x0001960000067ab9 */ /* 0x000fe20000000800 */
[----:B------:R-:W-:Y:S01]  /*5c80*/  ULDC UR5, c[0x0][0x10] ;  /* 0x0000040000057ab9 */ /* 0x000fe20000000800 */
[----:B------:R-:W-:Y:S01]  /*5c90*/  UMOV UR7, 0xffffffff ;  /* 0xffffffff00077882 */ /* 0x000fe20000000000 */
[----:B------:R-:W-:Y:S01]  /*5ca0*/  UMOV UR8, 0x1 ;  /* 0x0000000100087882 */ /* 0x000fe20000000000 */
[----:B------:R-:W-:Y:S01]  /*5cb0*/  UIMAD.WIDE.U32 UR4, UR4, UR5, URZ ;  /* 0x00000005040472a5 */ /* 0x000fe2000f8e003f */
[----:B------:R-:W-:Y:S01]  /*5cc0*/  LOP3.LUT P0, RZ, R18, 0x1f, RZ, 0xc0, !PT ;  /* 0x0000001f12ff7812 */ /* 0x000fe2000780c0ff */
[----:B------:R-:W-:Y:S01]  /*5cd0*/  USHF.L.U32 UR7, UR7, UR6, URZ ;  /* 0x0000000607077299 */ /* 0x000fe2000800063f */
[----:B------:R-:W-:Y:S01]  /*5ce0*/  BSSY B0, `(.L_x_166) ;  /* 0x00000c0000007945 */ /* 0x000fe20003800000 */
[----:B------:R-:W-:Y:S01]  /*5cf0*/  USHF.L.U32 UR18, UR8, UR6, URZ ;  /* 0x0000000608127299 */ /* 0x000fe2000800063f */
[----:B------:R-:W-:Y:S01]  /*5d00*/  IMAD.MOV.U32 R11, RZ, RZ, 0x1 ;  /* 0x00000001ff0b7424 */ /* 0x000fe200078e00ff */
[----:B------:R-:W-:Y:S01]  /*5d10*/  LOP3.LUT R18, R19, 0x2, RZ, 0xfc, !PT ;  /* 0x0000000213127812 */ /* 0x000fe200078efcff */
[----:B------:R-:W-:Y:S01]  /*5d20*/  ULDC UR6, c[0x0][0x14] ;  /* 0x0000050000067ab9 */ /* 0x000fe20000000800 */
[----:B------:R-:W-:Y:S01]  /*5d30*/  PLOP3.LUT P0, PT, P0, P2, PT, 0x8a, 0x0 ;  /* 0x000000000000781c */ /* 0x000fe20000705172 */
[----:B------:R-:W-:-:S02]  /*5d40*/  UIMAD.WIDE.U32 UR20, UR4, UR6, URZ ;  /* 0x00000006041472a5 */ /* 0x000fc4000f8e003f */
[----:B------:R-:W-:Y:S02]  /*5d50*/  UIMAD UR13, UR5, UR6, URZ ;  /* 0x00000006050d72a4 */ /* 0x000fe4000f8e023f */
[----:B------:R-:W-:Y:S01]  /*5d60*/  ULOP3.LUT UR17, URZ, UR7, URZ, 0x33, !UPT ;  /* 0x000000073f117292 */ /* 0x000fe2000f8e333f */
[----:B0-----:R-:W-:Y:S01]  /*5d70*/  VIADD R0, R0, 0x1f ;  /* 0x0000001f00007836 */ /* 0x001fe20000000000 */
[----:B------:R-:W-:Y:S01]  /*5d80*/  UIADD3 UR13, UR21, UR13, URZ ;  /* 0x0000000d150d7290 */ /* 0x000fe2000fffe03f */
[----:B------:R-:W-:-:S03]  /*5d90*/  ULDC.64 UR22, c[0x0][0x198] ;  /* 0x0000660000167ab9 */ /* 0x000fc60000000a00 */
[----:B------:R-:W-:-:S04]  /*5da0*/  SHF.R.S32.HI R3, RZ, 0x1f, R0 ;  /* 0x0000001fff037819 */ /* 0x000fc80000011400 */
[----:B------:R-:W-:Y:S01]  /*5db0*/  LEA.HI R3, R3, R0, RZ, 0x5 ;  /* 0x0000000003037211 */ /* 0x000fe200078f28ff */
[----:B------:R-:W-:-:S03]  /*5dc0*/  IMAD.MOV.U32 R0, RZ, RZ, RZ ;  /* 0x000000ffff007224 */ /* 0x000fc600078e00ff */
[----:B------:R-:W-:Y:S01]  /*5dd0*/  SHF.R.S32.HI R13, RZ, 0x5, R3 ;  /* 0x00000005ff0d7819 */ /* 0x000fe20000011403 */
[----:B------:R-:W-:-:S04]  /*5de0*/  IMAD.MOV.U32 R3, RZ, RZ, 0x1 ;  /* 0x00000001ff037424 */ /* 0x000fc800078e00ff */
[----:B------:R-:W-:-:S07]  /*5df0*/  VIADD R10, R13, 0x1 ;  /* 0x000000010d0a7836 */ /* 0x000fce0000000000 */
.L_x_178:
[----:B------:R-:W-:-:S03]  /*5e00*/  UMOV UR4, 0xffffffff ;  /* 0xffffffff00047882 */ /* 0x000fc60000000000 */
[----:B------:R-:W-:Y:S05]  /*5e10*/  BRA.DIV UR4, `(.L_x_167) ;  /* 0x0000000e049c7947 */ /* 0x000fea000b800000 */
[----:B------:R-:W-:-:S13]  /*5e20*/  ELECT P6, URZ, PT ;  /* 0x00000000003f782f */ /* 0x000fda00038c0000 */
.L_x_189:
[----:B------:R-:W0:Y:S01]  /*5e30*/  LDC R4, c[0x0][0x28c] ;  /* 0x0000a300ff047b82 */ /* 0x000e220000000800 */
[----:B------:R-:W-:Y:S01]  /*5e40*/  BSSY B1, `(.L_x_168) ;  /* 0x0000037000017945 */ /* 0x000fe20003800000 */
[----:B0-----:R-:W-:-:S13]  /*5e50*/  ISETP.LT.OR P6, PT, R4, 0x1, !P6 ;  /* 0x000000010400780c */ /* 0x001fda00077c1670 */
[----:B------:R-:W-:Y:S05]  /*5e60*/  @P6 BRA `(.L_x_169) ;  /* 0x0000000000d06947 */ /* 0x000fea0003800000 */
[----:B------:R-:W-:Y:S02]  /*5e70*/  IMAD.SHL.U32 R14, R9, 0x40, RZ ;  /* 0x00000040090e7824 */ /* 0x000fe400078e00ff */
[----:B------:R-:W-:Y:S02]  /*5e80*/  IMAD.SHL.U32 R15, R7, 0x100, RZ ;  /* 0x00000100070f7824 */ /* 0x000fe400078e00ff */
[----:B------:R-:W-:Y:S02]  /*5e90*/  IMAD.MOV.U32 R20, RZ, RZ, RZ ;  /* 0x000000ffff147224 */ /* 0x000fe400078e00ff */
[----:B------:R-:W-:Y:S02]  /*5ea0*/  IMAD.MOV.U32 R4, RZ, RZ, R10 ;  /* 0x000000ffff047224 */ /* 0x000fe400078e000a */
[----:B------:R-:W-:Y:S02]  /*5eb0*/  IMAD.MOV.U32 R5, RZ, RZ, R3 ;  /* 0x000000ffff057224 */ /* 0x000fe400078e0003 */
[----:B------:R-:W-:-:S07]  /*5ec0*/  IMAD.MOV.U32 R6, RZ, RZ, R0 ;  /* 0x000000ffff067224 */ /* 0x000fce00078e0000 */
.L_x_173:
[----:B------:R-:W0:Y:S01]  /*5ed0*/  S2R R12, SR_CgaCtaId ;  /* 0x00000000000c7919 */ /* 0x000e220000008800 */
[----:B------:R-:W-:Y:S01]  /*5ee0*/  MOV R7, 0x400 ;  /* 0x0000040000077802 */ /* 0x000fe20000000f00 */
[----:B------:R-:W1:Y:S03]  /*5ef0*/  @!P2 LDC R9, c[0x0][0x500] ;  /* 0x00014000ff09ab82 */ /* 0x000e660000000800 */
[----:B0-----:R-:W-:Y:S02]  /*5f00*/  LEA R21, R12, R7, 0x18 ;  /* 0x000000070c157211 */ /* 0x001fe400078ec0ff */
[----:B------:R-:W-:-:S03]  /*5f10*/  SHF.L.U32 R7, R5, 0x1f, RZ ;  /* 0x0000001f05077819 */ /* 0x000fc600000006ff */
[----:B------:R-:W-:-:S04]  /*5f20*/  IMAD R12, R6, 0x8, R21 ;  /* 0x00000008060c7824 */ /* 0x000fc800078e0215 */
[----:B------:R-:W0:Y:S02]  /*5f30*/  SYNCS.PHASECHK.TRANS64.TRYWAIT P1, [R12+URZ+0x20], R7 ;  /* 0x000020070c0075a7 */ /* 0x000e24000802017f */
[----:B01----:R-:W-:Y:S05]  /*5f40*/  @!P1 BRA `(.L_x_170) ;  /* 0x0000000c00709947 */ /* 0x003fea0003800000 */
.L_x_190:
[----:B0-----:R-:W-:Y:S01]  /*5f50*/  PRMT R7, R18, 0x9910, RZ ;  /* 0x0000991012077816 */ /* 0x001fe200000000ff */
[----:B------:R0:W-:Y:S03]  /*5f60*/  @!P2 SYNCS.ARRIVE.TRANS64 RZ, [R12+URZ], R9 ;  /* 0x000000090cffa9a7 */ /* 0x0001e6000800003f */
[----:B------:R-:W-:-:S13]  /*5f70*/  ISETP.NE.AND P1, PT, R7, 0x2, PT ;  /* 0x000000020700780c */ /* 0x000fda0003f25270 */
[----:B0-----:R-:W-:Y:S05]  /*5f80*/  @P1 BRA `(.L_x_171) ;  /* 0x0000000000041947 */ /* 0x001fea0003800000 */
[----:B------:R-:W-:Y:S01]  /*5f90*/  BPT.TRAP 0x1 ;  /* 0x000000040000795c */ /* 0x000fe20000300000 */
.L_x_171:
[----:B------:R-:W-:Y:S05]  /*5fa0*/  @P0 BRA `(.L_x_172) ;  /* 0x0000000000040947 */ /* 0x000fea0003800000 */
[----:B------:R-:W-:Y:S01]  /*5fb0*/  BPT.TRAP 0x1 ;  /* 0x000000040000795c */ /* 0x000fe20000300000 */
.L_x_172:
[--C-:B------:R-:W-:Y:S01]  /*5fc0*/  IMAD R7, R6, 0x2000, R21.reuse ;  /* 0x0000200006077824 */ /* 0x100fe200078e0215 */
[----:B------:R-:W-:Y:S01]  /*5fd0*/  R2UR UR9, R12 ;  /* 0x000000000c0972ca */ /* 0x000fe200000e0000 */
[----:B------:R-:W-:Y:S01]  /*5fe0*/  IMAD R21, R6, 0x800, R21 ;  /* 0x0000080006157824 */ /* 0x000fe200078e0215 */
[----:B------:R-:W-:Y:S01]  /*5ff0*/  UIADD3 UR4, UP0, UR22, 0xf0, URZ ;  /* 0x000000f016047890 */ /* 0x000fe2000ff1e03f */
[----:B------:R-:W-:Y:S01]  /*6000*/  VIADD R4, R4, 0xffffffff ;  /* 0xffffffff04047836 */ /* 0x000fe20000000000 */
[----:B------:R-:W-:Y:S01]  /*6010*/  R2UR UR5, R7 ;  /* 0x00000000070572ca */ /* 0x000fe200000e0000 */
[----:B------:R-:W-:Y:S01]  /*6020*/  UIADD3 UR24, UP1, UR22, 0x1f0, URZ ;  /* 0x000001f016187890 */ /* 0x000fe2000ff3e03f */
[----:B------:R-:W-:Y:S01]  /*6030*/  R2UR UR8, R21 ;  /* 0x00000000150872ca */ /* 0x000fe200000e0000 */
[----:B------:R-:W-:Y:S01]  /*6040*/  VIADD R6, R6, 0x1 ;  /* 0x0000000106067836 */ /* 0x000fe20000000000 */
[----:B------:R-:W-:Y:S01]  /*6050*/  R2UR UR11, R15 ;  /* 0x000000000f0b72ca */ /* 0x000fe200000e0000 */
[----:B------:R-:W-:Y:S01]  /*6060*/  UIADD3.X UR25, URZ, UR23, URZ, UP1, !UPT ;  /* 0x000000173f197290 */ /* 0x000fe20008ffe43f */
[----:B------:R-:W-:Y:S01]  /*6070*/  R2UR UR10, R20 ;  /* 0x00000000140a72ca */ /* 0x000fe200000e0000 */
[----:B------:R-:W-:Y:S01]  /*6080*/  UMOV UR6, 0x0 ;  /* 0x0000000000067882 */ /* 0x000fe20000000000 */
[----:B------:R-:W-:Y:S01]  /*6090*/  R2UR UR12, R8 ;  /* 0x00000000080c72ca */ /* 0x000fe200000e0000 */
[----:B------:R-:W-:Y:S01]  /*60a0*/  UMOV UR7, 0x10000000 ;  /* 0x1000000000077882 */ /* 0x000fe20000000000 */
[----:B------:R-:W-:Y:S01]  /*60b0*/  R2UR UR19, R14 ;  /* 0x000000000e1372ca */ /* 0x000fe200000e0000 */
[----:B------:R-:W-:Y:S01]  /*60c0*/  VIADD R20, R20, 0x20 ;  /* 0x0000002014147836 */ /* 0x000fe20000000000 */
[----:B------:R-:W-:Y:S01]  /*60d0*/  ISETP.GT.AND P3, PT, R4, 0x1, PT ;  /* 0x000000010400780c */ /* 0x000fe20003f64270 */
[----:B------:R-:W-:Y:S01]  /*60e0*/  UIADD3 UR14, UR5, 0x100, URZ ;  /* 0x00000100050e7890 */ /* 0x000fe2000fffe03f */
[----:B------:R-:W-:Y:S01]  /*60f0*/  ISETP.NE.AND P1, PT, R6, 0x4, PT ;  /* 0x000000040600780c */ /* 0x000fe20003f25270 */
[----:B------:R-:W-:-:S02]  /*6100*/  UIADD3.X UR5, URZ, UR23, URZ, UP0, !UPT ;  /* 0x000000173f057290 */ /* 0x000fc400087fe43f */
[----:B------:R-:W-:Y:S01]  /*6110*/  UIADD3 UR15, UR8, 0x8100, URZ ;  /* 0x00008100080f7890 */ /* 0x000fe2000fffe03f */
[----:B------:R-:W-:Y:S02]  /*6120*/  SEL R12, RZ, 0x1, P1 ;  /* 0x00000001ff0c7807 */ /* 0x000fe40000800000 */
[----:B------:R-:W-:Y:S01]  /*6130*/  UMOV UR8, UR14 ;  /* 0x0000000e00087c82 */ /* 0x000fe20008000000 */
[----:B------:R-:W-:Y:S02]  /*6140*/  SEL R6, R6, RZ, P1 ;  /* 0x000000ff06067207 */ /* 0x000fe40000800000 */
[----:B------:R-:W-:Y:S01]  /*6150*/  LOP3.LUT R5, R5, R12, RZ, 0x3c, !PT ;  /* 0x0000000c05057212 */ /* 0x000fe200078e3cff */
[----:B------:R0:W-:Y:S02]  /*6160*/  UTMALDG.3D [UR8], [UR4], desc[UR6] ;  /* 0x00000608040075b4 */ /* 0x0001e40008011000 */
[----:B0-----:R-:W-:Y:S01]  /*6170*/  UMOV UR8, UR15 ;  /* 0x0000000f00087c82 */ /* 0x001fe20008000000 */
[----:B------:R-:W-:-:S02]  /*6180*/  UMOV UR11, UR19 ;  /* 0x00000013000b7c82 */ /* 0x000fc40008000000 */
[----:B------:R0:W-:Y:S02]  /*6190*/  UTMALDG.3D [UR8], [UR24], desc[UR6] ;  /* 0x00000608180075b4 */ /* 0x0001e40008011000 */
[----:B0-----:R-:W-:Y:S05]  /*61a0*/  @P3 BRA `(.L_x_173) ;  /* 0xfffffffc00483947 */ /* 0x001fea000383ffff */
.L_x_169:
[----:B------:R-:W-:Y:S05]  /*61b0*/  BSYNC B1 ;  /* 0x0000000000017941 */ /* 0x000fea0003800000 */
.L_x_168:
[----:B------:R-:W-:Y:S01]  /*61c0*/  LOP3.LUT P3, RZ, R11, 0xff, RZ, 0xc0, !PT ;  /* 0x000000ff0bff7812 */ /* 0x000fe2000786c0ff */
[----:B------:R-:W-:Y:S01]  /*61d0*/  IMAD.IADD R0, R13, 0x1, R0 ;  /* 0x000000010d007824 */ /* 0x000fe200078e0200 */
[----:B------:R-:W-:Y:S01]  /*61e0*/  IADD3 R16, P4, R16, UR20, RZ ;  /* 0x0000001410107c10 */ /* 0x000fe2000ff9e0ff */
[----:B------:R-:W-:Y:S01]  /*61f0*/  ULDC.64 UR4, c[0x0][0x650] ;  /* 0x0001940000047ab9 */ /* 0x000fe20000000a00 */
[----:B------:R-:W-:Y:S01]  /*6200*/  BSSY B1, `(.L_x_174) ;  /* 0x000006b000017945 */ /* 0x000fe20003800000 */
[----:B------:R-:W-:Y:S01]  /*6210*/  IMAD.MOV.U32 R7, RZ, RZ, -0x1 ;  /* 0xffffffffff077424 */ /* 0x000fe200078e00ff */
[----:B------:R-:W-:Y:S01]  /*6220*/  SHF.R.U32.HI R4, RZ, 0x2, R0 ;  /* 0x00000002ff047819 */ /* 0x000fe20000011600 */
[----:B------:R-:W-:Y:S01]  /*6230*/  IMAD.MOV.U32 R9, RZ, RZ, -0x1 ;  /* 0xffffffffff097424 */ /* 0x000fe200078e00ff */
[----:B------:R-:W-:Y:S01]  /*6240*/  ISETP.GT.U32.AND P1, PT, R0, 0x3, PT ;  /* 0x000000030000780c */ /* 0x000fe20003f24070 */
[----:B------:R-:W-:Y:S01]  /*6250*/  IMAD.MOV.U32 R8, RZ, RZ, -0x1 ;  /* 0xffffffffff087424 */ /* 0x000fe200078e00ff */
[----:B------:R-:W-:-:S02]  /*6260*/  LOP3.LUT R4, R4, 0x1, RZ, 0xc0, !PT ;  /* 0x0000000104047812 */ /* 0x000fc400078ec0ff */
[----:B------:R-:W-:Y:S01]  /*6270*/  ISETP.LT.U32.AND P1, PT, R13, 0x4, P1 ;  /* 0x000000040d00780c */ /* 0x000fe20000f21070 */
[----:B------:R-:W0:Y:S01]  /*6280*/  @P3 S2R R6, SR_CgaCtaId ;  /* 0x0000000000063919 */ /* 0x000e220000008800 */
[----:B------:R-:W-:Y:S02]  /*6290*/  @P3 MOV R5, 0x400 ;  /* 0x0000040000053802 */ /* 0x000fe40000000f00 */
[----:B------:R-:W-:Y:S02]  /*62a0*/  IADD3.X R17, R17, UR13, RZ, P4, !PT ;  /* 0x0000000d11117c10 */ /* 0x000fe4000a7fe4ff */
[----:B------:R-:W-:Y:S02]  /*62b0*/  ISETP.GE.U32.AND P4, PT, R16, UR4, PT ;  /* 0x0000000410007c0c */ /* 0x000fe4000bf86070 */
[----:B------:R-:W-:Y:S02]  /*62c0*/  LOP3.LUT R0, R0, 0x3, RZ, 0xc0, !PT ;  /* 0x0000000300007812 */ /* 0x000fe400078ec0ff */
[----:B------:R-:W-:-:S02]  /*62d0*/  PRMT R11, RZ, 0x7610, R11 ;  /* 0x00007610ff0b7816 */ /* 0x000fc4000000000b */
[----:B0-----:R-:W-:-:S04]  /*62e0*/  @P3 LEA R5, R6, R5, 0x18 ;  /* 0x0000000506053211 */ /* 0x001fc800078ec0ff */
[----:B------:R0:W-:Y:S01]  /*62f0*/  @P3 SYNCS.ARRIVE.TRANS64.A1T0 RZ, [R5+URZ+0x58], RZ ;  /* 0x000058ff05ff39a7 */ /* 0x0001e2000810003f */
[----:B------:R-:W-:Y:S02]  /*6300*/  ISETP.NE.U32.AND P3, PT, R4, 0x1, PT ;  /* 0x000000010400780c */ /* 0x000fe40003f65070 */
[----:B------:R-:W-:Y:S02]  /*6310*/  SEL R4, RZ, 0x1, !P1 ;  /* 0x00000001ff047807 */ /* 0x000fe40004800000 */
[----:B------:R-:W-:Y:S02]  /*6320*/  ISETP.GE.U32.AND.EX P1, PT, R17, UR5, PT, P4 ;  /* 0x0000000511007c0c */ /* 0x000fe4000bf26140 */
[----:B------:R-:W-:-:S04]  /*6330*/  ISETP.GT.U32.AND P3, PT, R13, 0x3, !P3 ;  /* 0x000000030d00780c */ /* 0x000fc80005f64070 */
[----:B0-----:R-:W-:-:S04]  /*6340*/  SEL R5, RZ, 0x1, !P3 ;  /* 0x00000001ff057807 */ /* 0x001fc80005800000 */
[--C-:B------:R-:W-:Y:S02]  /*6350*/  LOP3.LUT R3, R5, R3, R4.reuse, 0x96, !PT ;  /* 0x0000000305037212 */ /* 0x100fe400078e9604 */
[----:B------:R-:W-:Y:S01]  /*6360*/  PRMT R4, RZ, 0x7610, R4 ;  /* 0x00007610ff047816 */ /* 0x000fe20000000004 */
[----:B------:R-:W-:Y:S06]  /*6370*/  @P1 BRA `(.L_x_175) ;  /* 0x00000004004c1947 */ /* 0x000fec0003800000 */
[----:B------:R-:W-:Y:S01]  /*6380*/  ULDC.64 UR4, c[0x0][0x628] ;  /* 0x00018a0000047ab9 */ /* 0x000fe20000000a00 */
[----:B------:R-:W0:Y:S01]  /*6390*/  S2R R14, SR_CTAID.X ;  /* 0x00000000000e7919 */ /* 0x000e220000002500 */
[----:B------:R-:W-:Y:S01]  /*63a0*/  ISETP.NE.U32.AND P1, PT, RZ, UR4, PT ;  /* 0x00000004ff007c0c */ /* 0x000fe2000bf25070 */
[----:B------:R-:W-:Y:S01]  /*63b0*/  ULDC UR7, c[0x0][0x630] ;  /* 0x00018c0000077ab9 */ /* 0x000fe20000000800 */
[----:B------:R-:W-:Y:S01]  /*63c0*/  IMAD.MOV.U32 R4, RZ, RZ, R16 ;  /* 0x000000ffff047224 */ /* 0x000fe200078e0010 */
[----:B------:R-:W1:Y:S01]  /*63d0*/  S2R R12, SR_CTAID.Y ;  /* 0x00000000000c7919 */ /* 0x000e620000002600 */
[----:B------:R-:W-:Y:S01]  /*63e0*/  ISETP.NE.AND.EX P1, PT, RZ, UR5, PT, P1 ;  /* 0x00000005ff007c0c */ /* 0x000fe2000bf25310 */
[----:B------:R-:W-:-:S12]  /*63f0*/  IMAD.MOV.U32 R5, RZ, RZ, R17 ;  /* 0x000000ffff057224 */ /* 0x000fd800078e0011 */
[----:B------:R-:W-:Y:S05]  /*6400*/  @!P1 BRA `(.L_x_176) ;  /* 0x0000000000289947 */ /* 0x000fea0003800000 */
[----:B------:R-:W-:Y:S02]  /*6410*/  ULDC UR6, c[0x0][0x634] ;  /* 0x00018d0000067ab9 */ /* 0x000fe40000000800 */
[----:B------:R-:W-:-:S05]  /*6420*/  IADD3 R9, P1, R16, UR6, RZ ;  /* 0x0000000610097c10 */ /* 0x000fca000ff3e0ff */
[----:B------:R-:W-:-:S04]  /*6430*/  IMAD.X R15, RZ, RZ, R17, P1 ;  /* 0x000000ffff0f7224 */ /* 0x000fc800008e0611 */
[----:B------:R-:W-:-:S04]  /*6440*/  IMAD.WIDE.U32 R6, R15, UR4, RZ ;  /* 0x000000040f067c25 */ /* 0x000fc8000f8e00ff */
[----:B------:R-:W-:-:S04]  /*6450*/  IMAD.WIDE.U32 R6, P1, R9, UR5, R6 ;  /* 0x0000000509067c25 */ /* 0x000fc8000f820006 */
[----:B------:R-:W-:-:S04]  /*6460*/  IMAD.WIDE.U32 R8, R9, UR4, RZ ;  /* 0x0000000409087c25 */ /* 0x000fc8000f8e00ff */
[----:B------:R-:W-:Y:S01]  /*6470*/  IMAD.X R5, RZ, RZ, RZ, P1 ;  /* 0x000000ffff057224 */ /* 0x000fe200008e06ff */
[----:B------:R-:W-:Y:S01]  /*6480*/  IADD3 RZ, P1, R9, R6, RZ ;  /* 0x0000000609ff7210 */ /* 0x000fe20007f3e0ff */
[----:B------:R-:W-:-:S04]  /*6490*/  IMAD.MOV.U32 R4, RZ, RZ, R7 ;  /* 0x000000ffff047224 */ /* 0x000fc800078e0007 */
[----:B------:R-:W-:-:S08]  /*64a0*/  IMAD.WIDE.U32.X R4, R15, UR5, R4, P1 ;  /* 0x000000050f047c25 */ /* 0x000fd000088e0404 */
.L_x_176:
[--C-:B------:R-:W-:Y:S01]  /*64b0*/  SHF.R.U64 R8, R4, UR7, R5.reuse ;  /* 0x0000000704087c19 */ /* 0x100fe20008001205 */
[----:B------:R-:W-:Y:S01]  /*64c0*/  ULDC.64 UR4, c[0x0][0x620] ;  /* 0x0001880000047ab9 */ /* 0x000fe20000000a00 */
[----:B------:R-:W-:Y:S01]  /*64d0*/  SHF.R.U32.HI R4, RZ, UR7, R5 ;  /* 0x00000007ff047c19 */ /* 0x000fe20008011605 */
[----:B------:R-:W2:Y:S01]  /*64e0*/  LDC R25, c[0x0][0x144] ;  /* 0x00005100ff197b82 */ /* 0x000ea20000000800 */
[----:B------:R-:W-:Y:S01]  /*64f0*/  IADD3 R7, P1, RZ, -R8, RZ ;  /* 0x80000008ff077210 */ /* 0x000fe20007f3e0ff */
[----:B------:R-:W-:Y:S01]  /*6500*/  ULDC.64 UR8, c[0x0][0x640] ;  /* 0x0001900000087ab9 */ /* 0x000fe20000000a00 */
[----:B0-----:R-:W-:Y:S01]  /*6510*/  I2FP.F32.U32 R9, R14 ;  /* 0x0000000e00097245 */ /* 0x001fe20000201000 */
[----:B------:R-:W-:Y:S02]  /*6520*/  ULDC UR6, c[0x0][0x608] ;  /* 0x0001820000067ab9 */ /* 0x000fe40000000800 */
[----:B------:R-:W-:Y:S01]  /*6530*/  IMAD.X R4, RZ, RZ, ~R4, P1 ;  /* 0x000000ffff047224 */ /* 0x000fe200008e0e04 */
[----:B------:R-:W-:Y:S01]  /*6540*/  ISETP.NE.U32.AND P1, PT, RZ, UR8, PT ;  /* 0x00000008ff007c0c */ /* 0x000fe2000bf25070 */
[----:B------:R-:W0:Y:S02]  /*6550*/  LDC R21, c[0x0][0x148] ;  /* 0x00005200ff157b82 */ /* 0x000e240000000800 */
[----:B------:R-:W-:Y:S01]  /*6560*/  IMAD R6, R4, UR4, RZ ;  /* 0x0000000404067c24 */ /* 0x000fe2000f8e02ff */
[----:B------:R-:W-:Y:S01]  /*6570*/  ISETP.NE.AND.EX P1, PT, RZ, UR9, PT, P1 ;  /* 0x00000009ff007c0c */ /* 0x000fe2000bf25310 */
[----:B------:R-:W-:Y:S01]  /*6580*/  IMAD.WIDE.U32 R4, R7, UR4, R16 ;  /* 0x0000000407047c25 */ /* 0x000fe2000f8e0010 */
[----:B------:R-:W-:-:S03]  /*6590*/  ULDC UR4, c[0x0][0x150] ;  /* 0x0000540000047ab9 */ /* 0x000fc60000000800 */
[----:B------:R-:W-:Y:S02]  /*65a0*/  IMAD R7, R7, UR5, R6 ;  /* 0x0000000507077c24 */ /* 0x000fe4000f8e0206 */
[----:B------:R-:W-:Y:S01]  /*65b0*/  FMUL R6, R9, UR4 ;  /* 0x0000000409067c20 */ /* 0x000fe20008400000 */
[----:B------:R-:W-:Y:S01]  /*65c0*/  ULDC UR4, c[0x0][0x618] ;  /* 0x0001860000047ab9 */ /* 0x000fe20000000800 */
[----:B------:R-:W-:Y:S01]  /*65d0*/  ULDC UR5, c[0x0][0x154] ;  /* 0x0000550000057ab9 */ /* 0x000fe20000000800 */
[----:B------:R-:W-:-:S03]  /*65e0*/  IMAD.IADD R5, R5, 0x1, R7 ;  /* 0x0000000105057824 */ /* 0x000fc600078e0207 */
[----:B------:R-:W3:Y:S02]  /*65f0*/  F2I.U32.TRUNC.NTZ R6, R6 ;  /* 0x0000000600067305 */ /* 0x000ee4000020f000 */
[----:B------:R-:W-:Y:S02]  /*6600*/  SHF.R.U64 R9, R4, UR4, R5 ;  /* 0x0000000404097c19 */ /* 0x000fe40008001205 */
[----:B-1----:R-:W-:-:S05]  /*6610*/  I2FP.F32.U32 R4, R12 ;  /* 0x0000000c00047245 */ /* 0x002fca0000201000 */
[----:B------:R-:W-:Y:S01]  /*6620*/  FMUL R22, R4, UR5 ;  /* 0x0000000504167c20 */ /* 0x000fe20008400000 */
[----:B------:R-:W-:Y:S01]  /*6630*/  SHF.R.U32.HI R4, RZ, UR4, R5 ;  /* 0x00000004ff047c19 */ /* 0x000fe20008011605 */
[----:B------:R-:W-:-:S03]  /*6640*/  ULDC UR4, c[0x0][0x658] ;  /* 0x0001960000047ab9 */ /* 0x000fc60000000800 */
[--C-:B------:R-:W-:Y:S01]  /*6650*/  SHF.R.U64 R20, R9, UR6, R4.reuse ;  /* 0x0000000609147c19 */ /* 0x100fe20008001204 */
[----:B------:R-:W1:Y:S01]  /*6660*/  F2I.U32.TRUNC.NTZ R22, R22 ;  /* 0x0000001600167305 */ /* 0x000e62000020f000 */
[----:B------:R-:W-:Y:S01]  /*6670*/  SHF.R.U32.HI R5, RZ, UR6, R4 ;  /* 0x00000006ff057c19 */ /* 0x000fe20008011604 */
[----:B---3--:R-:W-:-:S03]  /*6680*/  IMAD.MOV R6, RZ, RZ, -R6 ;  /* 0x000000ffff067224 */ /* 0x008fc600078e0a06 */
[--C-:B------:R-:W-:Y:S01]  /*6690*/  SHF.R.U64 R15, R20, UR4, R5.reuse ;  /* 0x00000004140f7c19 */ /* 0x100fe20008001205 */
[----:B--2---:R-:W-:Y:S01]  /*66a0*/  IMAD R14, R25, R6, R14 ;  /* 0x00000006190e7224 */ /* 0x004fe200078e020e */
[----:B------:R-:W-:-:S03]  /*66b0*/  SHF.R.U32.HI R23, RZ, UR4, R5 ;  /* 0x00000004ff177c19 */ /* 0x000fc60008011605 */
[----:B------:R-:W-:Y:S02]  /*66c0*/  IMAD.MOV.U32 R4, RZ, RZ, R15 ;  /* 0x000000ffff047224 */ /* 0x000fe400078e000f */
[----:B------:R-:W-:Y:S01]  /*66d0*/  IMAD.MOV.U32 R5, RZ, RZ, R23 ;  /* 0x000000ffff057224 */ /* 0x000fe200078e0017 */
[----:B-1----:R-:W-:Y:S06]  /*66e0*/  @!P1 BRA `(.L_x_177) ;  /* 0x0000000000289947 */ /* 0x002fec0003800000 */
[----:B------:R-:W-:Y:S02]  /*66f0*/  ULDC UR4, c[0x0][0x64c] ;  /* 0x0001930000047ab9 */ /* 0x000fe40000000800 */
[----:B------:R-:W-:-:S05]  /*6700*/  IADD3 R5, P1, R15, UR4, RZ ;  /* 0x000000040f057c10 */ /* 0x000fca000ff3e0ff */
[----:B------:R-:W-:-:S04]  /*6710*/  IMAD.X R23, RZ, RZ, R23, P1 ;  /* 0x000000ffff177224 */ /* 0x000fc800008e0617 */
[----:B------:R-:W-:-:S04]  /*6720*/  IMAD.WIDE.U32 R6, R23, UR8, RZ ;  /* 0x0000000817067c25 */ /* 0x000fc8000f8e00ff */
[----:B------:R-:W-:-:S04]  /*6730*/  IMAD.WIDE.U32 R6, P1, R5, UR9, R6 ;  /* 0x0000000905067c25 */ /* 0x000fc8000f820006 */
[----:B------:R-:W-:-:S04]  /*6740*/  IMAD.WIDE.U32 R4, R5, UR8, RZ ;  /* 0x0000000805047c25 */ /* 0x000fc8000f8e00ff */
[----:B------:R-:W-:Y:S01]  /*6750*/  IMAD.MOV.U32 R4, RZ, RZ, R7 ;  /* 0x000000ffff047224 */ /* 0x000fe200078e0007 */
[----:B------:R-:W-:Y:S01]  /*6760*/  IADD3 RZ, P3, R5, R6, RZ ;  /* 0x0000000605ff7210 */ /* 0x000fe20007f7e0ff */
[----:B------:R-:W-:-:S04]  /*6770*/  IMAD.X R5, RZ, RZ, RZ, P1 ;  /* 0x000000ffff057224 */ /* 0x000fc800008e06ff */
[----:B------:R-:W-:-:S08]  /*6780*/  IMAD.WIDE.U32.X R4, R23, UR9, R4, P3 ;  /* 0x0000000917047c25 */ /* 0x000fd000098e0404 */
.L_x_177:
[----:B------:R-:W-:Y:S01]  /*6790*/  ISETP.NE.AND P1, PT, R2, 0x1, PT ;  /* 0x000000010200780c */ /* 0x000fe20003f25270 */
[----:B------:R-:W-:Y:S01]  /*67a0*/  ULDC UR4, c[0x0][0x648] ;  /* 0x0001920000047ab9 */ /* 0x000fe20000000800 */
[----:B------:R-:W-:Y:S01]  /*67b0*/  LOP3.LUT R20, R20, UR17, RZ, 0xc0, !PT ;  /* 0x0000001114147c12 */ /* 0x000fe2000f8ec0ff */
[----:B------:R-:W-:Y:S01]  /*67c0*/  IMAD.MOV R22, RZ, RZ, -R22 ;  /* 0x000000ffff167224 */ /* 0x000fe200078e0a16 */
[----:B------:R-:W-:Y:S01]  /*67d0*/  SHF.R.U64 R5, R4, UR4, R5 ;  /* 0x0000000404057c19 */ /* 0x000fe20008001205 */
[----:B------:R-:W-:Y:S01]  /*67e0*/  ULDC UR4, c[0x0][0x638] ;  /* 0x00018e0000047ab9 */ /* 0x000fe20000000800 */
[----:B------:R-:W-:Y:S01]  /*67f0*/  LOP3.LUT R6, R9, UR16, RZ, 0xc0, !PT ;  /* 0x0000001009067c12 */ /* 0x000fe2000f8ec0ff */
[----:B------:R-:W-:Y:S02]  /*6800*/  ULDC UR5, c[0x0][0x610] ;  /* 0x0001840000057ab9 */ /* 0x000fe40000000800 */
[----:B------:R-:W-:Y:S02]  /*6810*/  IMAD.MOV R4, RZ, RZ, -R5 ;  /* 0x000000ffff047224 */ /* 0x000fe400078e0a05 */
[----:B------:R-:W-:-:S02]  /*6820*/  IMAD R5, R5, UR18, R20 ;  /* 0x0000001205057c24 */ /* 0x000fc4000f8e0214 */
[----:B0-----:R-:W-:Y:S02]  /*6830*/  @P1 IMAD R14, R21, R22, R12 ;  /* 0x00000016150e1224 */ /* 0x001fe400078e020c */
[----:B------:R-:W-:Y:S01]  /*6840*/  IMAD R15, R4, UR4, R15 ;  /* 0x00000004040f7c24 */ /* 0x000fe2000f8e020f */
[----:B------:R-:W-:Y:S01]  /*6850*/  ULDC UR4, c[0x0][0x600] ;  /* 0x0001800000047ab9 */ /* 0x000fe20000000800 */
[----:B------:R-:W-:Y:S02]  /*6860*/  IMAD R14, R5, UR5, R14 ;  /* 0x00000005050e7c24 */ /* 0x000fe4000f8e020e */
[----:B------:R-:W-:Y:S02]  /*6870*/  IMAD R15, R15, UR4, R6 ;  /* 0x000000040f0f7c24 */ /* 0x000fe4000f8e0206 */
[----:B------:R-:W-:-:S03]  /*6880*/  IMAD.MOV.U32 R4, RZ, RZ, 0x1 ;  /* 0x00000001ff047424 */ /* 0x000fc600078e00ff */
[----:B------:R-:W-:Y:S02]  /*6890*/  SEL R9, R15, R14, !P1 ;  /* 0x0000000e0f097207 */ /* 0x000fe40004800000 */
[----:B------:R-:W-:-:S07]  /*68a0*/  SEL R7, R14, R15, !P1 ;  /* 0x0000000f0e077207 */ /* 0x000fce0004800000 */
.L_x_175:
[----:B------:R-:W-:Y:S05]  /*68b0*/  BSYNC B1 ;  /* 0x0000000000017941 */ /* 0x000fea0003800000 */
.L_x_174:
[----:B------:R-:W-:-:S13]  /*68c0*/  LOP3.LUT P1, RZ, R4, 0xff, RZ, 0xc0, !PT ;  /* 0x000000ff04ff7812 */ /* 0x000fda000782c0ff */
[----:B------:R-:W-:Y:S05]  /*68d0*/  @P1 BRA `(.L_x_178) ;  /* 0xfffffff400481947 */ /* 0x000fea000383ffff */
[----:B------:R-:W-:Y:S05]  /*68e0*/  BSYNC B0 ;  /* 0x0000000000007941 */ /* 0x000fea0003800000 */
.L_x_166:
[----:B------:R-:W-:-:S03]  /*68f0*/  UMOV UR4, 0xffffffff ;  /* 0xffffffff00047882 */ /* 0x000fc60000000000 */
[----:B------:R-:W-:Y:S05]  /*6900*/  BRA.DIV UR4, `(.L_x_179) ;  /* 0x0000000604147947 */ /* 0x000fea000b800000 */
[----:B------:R-:W-:-:S13]  /*6910*/  ELECT P6, URZ, PT ;  /* 0x00000000003f782f */ /* 0x000fda00038c0000 */
.L_x_193:
[----:B------:R-:W-:Y:S04]  /*6920*/  BSSY B0, `(.L_x_180) ;  /* 0x000002b000007945 */ /* 0x000fe80003800000 */
[----:B------:R-:W-:Y:S05]  /*6930*/  @!P6 BRA `(.L_x_181) ;  /* 0x0000000000a4e947 */ /* 0x000fea0003800000 */
[----:B------:R-:W-:-:S04]  /*6940*/  LOP3.LUT R19, R19, 0x2, RZ, 0xfc, !PT ;  /* 0x0000000213137812 */ /* 0x000fc800078efcff */
[----:B------:R-:W-:-:S13]  /*6950*/  ISETP.NE.AND P0, PT, R19, 0x3, PT ;  /* 0x000000031300780c */ /* 0x000fda0003f05270 */
[----:B------:R-:W-:Y:S05]  /*6960*/  @!P0 BRA `(.L_x_182) ;  /* 0x0000000000048947 */ /* 0x000fea0003800000 */
[----:B------:R-:W-:Y:S01]  /*6970*/  BPT.TRAP 0x1 ;  /* 0x000000040000795c */ /* 0x000fe20000300000 */
.L_x_182:
[----:B------:R-:W0:Y:S01]  /*6980*/  S2R R5, SR_CgaCtaId ;  /* 0x0000000000057919 */ /* 0x000e220000008800 */
[----:B------:R-:W-:Y:S02]  /*6990*/  MOV R2, 0x400 ;  /* 0x0000040000027802 */ /* 0x000fe40000000f00 */
[----:B------:R-:W-:Y:S02]  /*69a0*/  SHF.L.U32 R4, R3, 0x1f, RZ ;  /* 0x0000001f03047819 */ /* 0x000fe400000006ff */
[----:B0-----:R-:W-:-:S05]  /*69b0*/  LEA R5, R5, R2, 0x18 ;  /* 0x0000000205057211 */ /* 0x001fca00078ec0ff */
[----:B------:R-:W-:-:S04]  /*69c0*/  VIADD R5, R5, 0x20 ;  /* 0x0000002005057836 */ /* 0x000fc80000000000 */
[C---:B------:R-:W-:Y:S02]  /*69d0*/  IMAD R7, R0.reuse, 0x8, R5 ;  /* 0x0000000800077824 */ /* 0x040fe400078e0205 */
[----:B------:R-:W-:Y:S02]  /*69e0*/  VIADD R0, R0, 0x1 ;  /* 0x0000000100007836 */ /* 0x000fe40000000000 */
[----:B------:R-:W0:Y:S03]  /*69f0*/  SYNCS.PHASECHK.TRANS64.TRYWAIT P0, [R7+URZ], R4 ;  /* 0x00000004070075a7 */ /* 0x000e26000800017f */
[----:B------:R-:W-:-:S04]  /*6a00*/  ISETP.NE.AND P1, PT, R0, 0x4, PT ;  /* 0x000000040000780c */ /* 0x000fc80003f25270 */
[----:B------:R-:W-:Y:S02]  /*6a10*/  SEL R2, RZ, 0x1, P1 ;  /* 0x00000001ff027807 */ /* 0x000fe40000800000 */
[----:B------:R-:W-:Y:S02]  /*6a20*/  SEL R0, R0, RZ, P1 ;  /* 0x000000ff00007207 */ /* 0x000fe40000800000 */
[----:B------:R-:W-:-:S03]  /*6a30*/  LOP3.LUT R9, R3, R2, RZ, 0x3c, !PT ;  /* 0x0000000203097212 */ /* 0x000fc600078e3cff */
[----:B------:R-:W-:Y:S01]  /*6a40*/  IMAD R6, R0, 0x8, R5 ;  /* 0x0000000800067824 */ /* 0x000fe200078e0205 */
[----:B------:R-:W-:Y:S01]  /*6a50*/  SHF.L.U32 R3, R9, 0x1f, RZ ;  /* 0x0000001f09037819 */ /* 0x000fe200000006ff */
[----:B0-----:R-:W-:Y:S06]  /*6a60*/  @!P0 BRA `(.L_x_183) ;  /* 0x0000000000dc8947 */ /* 0x001fec0003800000 */
.L_x_194:
[----:B------:R-:W1:Y:S01]  /*6a70*/  SYNCS.PHASECHK.TRANS64.TRYWAIT P0, [R6+URZ], R3 ;  /* 0x00000003060075a7 */ /* 0x000e62000800017f */
[----:B------:R-:W-:-:S05]  /*6a80*/  VIADD R0, R0, 0x1 ;  /* 0x0000000100007836 */ /* 0x000fca0000000000 */
[----:B------:R-:W-:-:S04]  /*6a90*/  ISETP.NE.AND P1, PT, R0, 0x4, PT ;  /* 0x000000040000780c */ /* 0x000fc80003f25270 */
[----:B------:R-:W-:Y:S02]  /*6aa0*/  SEL R2, RZ, 0x1, P1 ;  /* 0x00000001ff027807 */ /* 0x000fe40000800000 */
[----:B------:R-:W-:Y:S02]  /*6ab0*/  SEL R0, R0, RZ, P1 ;  /* 0x000000ff00007207 */ /* 0x000fe40000800000 */
[----:B------:R-:W-:-:S03]  /*6ac0*/  LOP3.LUT R9, R9, R2, RZ, 0x3c, !PT ;  /* 0x0000000209097212 */ /* 0x000fc600078e3cff */
[----:B0-----:R-:W-:Y:S01]  /*6ad0*/  IMAD R7, R0, 0x8, R5 ;  /* 0x0000000800077824 */ /* 0x001fe200078e0205 */
[----:B------:R-:W-:Y:S01]  /*6ae0*/  SHF.L.U32 R4, R9, 0x1f, RZ ;  /* 0x0000001f09047819 */ /* 0x000fe200000006ff */
[----:B-1----:R-:W-:Y:S06]  /*6af0*/  @!P0 BRA `(.L_x_184) ;  /* 0x0000000000cc8947 */ /* 0x002fec0003800000 */
.L_x_195:
[----:B------:R-:W1:Y:S01]  /*6b00*/  SYNCS.PHASECHK.TRANS64.TRYWAIT P0, [R7+URZ], R4 ;  /* 0x00000004070075a7 */ /* 0x000e62000800017f */
[----:B------:R-:W-:-:S05]  /*6b10*/  VIADD R0, R0, 0x1 ;  /* 0x0000000100007836 */ /* 0x000fca0000000000 */
[----:B------:R-:W-:-:S04]  /*6b20*/  ISETP.NE.AND P1, PT, R0, 0x4, PT ;  /* 0x000000040000780c */ /* 0x000fc80003f25270 */
[----:B------:R-:W-:Y:S02]  /*6b30*/  SEL R2, RZ, 0x1, P1 ;  /* 0x00000001ff027807 */ /* 0x000fe40000800000 */
[----:B------:R-:W-:Y:S02]  /*6b40*/  SEL R0, R0, RZ, P1 ;  /* 0x000000ff00007207 */ /* 0x000fe40000800000 */
[----:B------:R-:W-:Y:S01]  /*6b50*/  LOP3.LUT R2, R9, R2, RZ, 0x3c, !PT ;  /* 0x0000000209027212 */ /* 0x000fe200078e3cff */
[----:B-1----:R-:W-:Y:S06]  /*6b60*/  @!P0 BRA `(.L_x_185) ;  /* 0x0000000000c48947 */ /* 0x002fec0003800000 */
.L_x_196:
[----:B------:R-:W-:Y:S01]  /*6b70*/  IMAD R5, R0, 0x8, R5 ;  /* 0x0000000800057824 */ /* 0x000fe200078e0205 */
[----:B------:R-:W-:-:S07]  /*6b80*/  SHF.L.U32 R0, R2, 0x1f, RZ ;  /* 0x0000001f02007819 */ /* 0x000fce00000006ff */
.L_x_186:
[----:B--2---:R2:W3:Y:S02]  /*6b90*/  SYNCS.PHASECHK.TRANS64.TRYWAIT P0, [R5+URZ], R0 ;  /* 0x00000000050075a7 */ /* 0x0044e4000800017f */
[----:B---3--:R-:W-:Y:S05]  /*6ba0*/  @!P0 NANOSLEEP.SYNCS 0x989680 ;  /* 0x009896800000895d */ /* 0x008fea0003900000 */
[----:B------:R-:W3:Y:S02]  /*6bb0*/  @!P0 SYNCS.PHASECHK.TRANS64 P0, [R5+URZ], R0 ;  /* 0x00000000050085a7 */ /* 0x000ee4000800007f */
[----:B---3--:R-:W-:Y:S05]  /*6bc0*/  @!P0 BRA `(.L_x_186) ;  /* 0xfffffffc00f08947 */ /* 0x008fea000383ffff */
.L_x_181:
[----:B------:R-:W-:Y:S05]  /*6bd0*/  BSYNC B0 ;  /* 0x0000000000007941 */ /* 0x000fea0003800000 */
.L_x_180:
[----:B------:R-:W-:Y:S05]  /*6be0*/  EXIT ;  /* 0x000000000000794d */ /* 0x000fea0003800000 */
.L_x_17:
[----:B---3--:R3:W4:Y:S02]  /*6bf0*/  SYNCS.PHASECHK.TRANS64.TRYWAIT P1, [R3+URZ], R0 ;  /* 0x00000000030075a7 */ /* 0x008724000802017f */
[----:B----4-:R-:W-:Y:S05]  /*6c00*/  @!P1 NANOSLEEP.SYNCS 0x989680 ;  /* 0x009896800000995d */ /* 0x010fea0003900000 */
[----:B------:R-:W4:Y:S02]  /*6c10*/  @!P1 SYNCS.PHASECHK.TRANS64 P1, [R3+URZ], R0 ;  /* 0x00000000030095a7 */ /* 0x000f24000802007f */
[----:B----4-:R-:W-:Y:S05]  /*6c20*/  @!P1 BRA `(.L_x_17) ;  /* 0xfffffffc00f09947 */ /* 0x010fea000383ffff */
[----:B------:R-:W-:Y:S05]  /*6c30*/  BRA `(.L_x_16) ;  /* 0xffffffa400887947 */ /* 0x000fea000383ffff */
.L_x_22:
[----:B-1----:R1:W2:Y:S02]  /*6c40*/  SYNCS.PHASECHK.TRANS64.TRYWAIT P1, [R5+URZ], R4 ;  /* 0x00000004050075a7 */ /* 0x0022a4000802017f */
[----:B--2---:R-:W-:Y:S05]  /*6c50*/  @!P1 NANOSLEEP.SYNCS 0x989680 ;  /* 0x009896800000995d */ /* 0x004fea0003900000 */
[----:B------:R-:W2:Y:S02]  /*6c60*/  @!P1 SYNCS.PHASECHK.TRANS64 P1, [R5+URZ], R4 ;  /* 0x00000004050095a7 */ /* 0x000ea4000802007f */
[----:B--2---:R-:W-:Y:S05]  /*6c70*/  @!P1 BRA `(.L_x_22) ;  /* 0xfffffffc00f09947 */ /* 0x004fea000383ffff */
[----:B------:R-:W-:Y:S05]  /*6c80*/  BRA `(.L_x_21) ;  /* 0xffffffa800307947 */ /* 0x000fea000383ffff */
.L_x_167:
[----:B------:R-:W-:Y:S01]  /*6c90*/  BSSY B1, `(.L_x_187) ;  /* 0x0000006000017945 */ /* 0x000fe20003800000 */
[----:B------:R-:W-:-:S07]  /*6ca0*/  IMAD.MOV.U32 R15, RZ, RZ, -0x1 ;  /* 0xffffffffff0f7424 */ /* 0x000fce00078e00ff */
[----:B------:R-:W-:Y:S05]  /*6cb0*/  WARPSYNC.COLLECTIVE R15, `(.L_x_188) ;  /* 0x000000000f0c7348 */ /* 0x000fea0003c00000 */
[----:B------:R-:W-:Y:S02]  /*6cc0*/  ELECT P6, UR62, PT ;  /* 0x00000000003e782f */ /* 0x000fe400038c0000 */
[----:B------:R-:W-:Y:S01]  /*6cd0*/  MOV R14, UR62 ;  /* 0x0000003e000e7c02 */ /* 0x000fe20008000f00 */
[----:B------:R-:W-:Y:S10]  /*6ce0*/  ENDCOLLECTIVE ;  /* 0x000000000000791b */ /* 0x000ff40003800000 */
.L_x_188:
[----:B------:R-:W-:Y:S05]  /*6cf0*/  BSYNC B1 ;  /* 0x0000000000017941 */ /* 0x000fea0003800000 */
.L_x_187:
[----:B------:R-:W-:Y:S05]  /*6d00*/  BRA `(.L_x_189) ;  /* 0xfffffff000487947 */ /* 0x000fea000383ffff */
.L_x_170:
[----:B0-----:R0:W1:Y:S02]  /*6d10*/  SYNCS.PHASECHK.TRANS64.TRYWAIT P1, [R12+URZ+0x20], R7 ;  /* 0x000020070c0075a7 */ /* 0x001064000802017f */
[----:B-1----:R-:W-:Y:S05]  /*6d20*/  @!P1 NANOSLEEP.SYNCS 0x989680 ;  /* 0x009896800000995d */ /* 0x002fea0003900000 */
[----:B------:R-:W1:Y:S02]  /*6d30*/  @!P1 SYNCS.PHASECHK.TRANS64 P1, [R12+URZ+0x20], R7 ;  /* 0x000020070c0095a7 */ /* 0x000e64000802007f */
[----:B-1----:R-:W-:Y:S05]  /*6d40*/  @!P1 BRA `(.L_x_170) ;  /* 0xfffffffc00f09947 */ /* 0x002fea000383ffff */
[----:B------:R-:W-:Y:S05]  /*6d50*/  BRA `(.L_x_190) ;  /* 0xfffffff0007c7947 */ /* 0x000fea000383ffff */
.L_x_179:
[----:B------:R-:W-:Y:S01]  /*6d60*/  BSSY B0, `(.L_x_191) ;  /* 0x0000006000007945 */ /* 0x000fe20003800000 */
[----:B------:R-:W-:-:S07]  /*6d70*/  IMAD.MOV.U32 R15, RZ, RZ, -0x1 ;  /* 0xffffffffff0f7424 */ /* 0x000fce00078e00ff */
[----:B------:R-:W-:Y:S05]  /*6d80*/  WARPSYNC.COLLECTIVE R15, `(.L_x_192) ;  /* 0x000000000f0c7348 */ /* 0x000fea0003c00000 */
[----:B------:R-:W-:Y:S02]  /*6d90*/  ELECT P6, UR62, PT ;  /* 0x00000000003e782f */ /* 0x000fe400038c0000 */
[----:B------:R-:W-:Y:S01]  /*6da0*/  MOV R14, UR62 ;  /* 0x0000003e000e7c02 */ /* 0x000fe20008000f00 */
[----:B------:R-:W-:Y:S10]  /*6db0*/  ENDCOLLECTIVE ;  /* 0x000000000000791b */ /* 0x000ff40003800000 */
.L_x_192:
[----:B------:R-:W-:Y:S05]  /*6dc0*/  BSYNC B0 ;  /* 0x0000000000007941 */ /* 0x000fea0003800000 */
.L_x_191:
[----:B------:R-:W-:Y:S05]  /*6dd0*/  BRA `(.L_x_193) ;  /* 0xfffffff800d07947 */ /* 0x000fea000383ffff */
.L_x_183:
[----:B0-----:R0:W1:Y:S02]  /*6de0*/  SYNCS.PHASECHK.TRANS64.TRYWAIT P0, [R7+URZ], R4 ;  /* 0x00000004070075a7 */ /* 0x001064000800017f */
[----:B-1----:R-:W-:Y:S05]  /*6df0*/  @!P0 NANOSLEEP.SYNCS 0x989680 ;  /* 0x009896800000895d */ /* 0x002fea0003900000 */
[----:B------:R-:W1:Y:S02]  /*6e00*/  @!P0 SYNCS.PHASECHK.TRANS64 P0, [R7+URZ], R4 ;  /* 0x00000004070085a7 */ /* 0x000e64000800007f */
[----:B-1----:R-:W-:Y:S05]  /*6e10*/  @!P0 BRA `(.L_x_183) ;  /* 0xfffffffc00f08947 */ /* 0x002fea000383ffff */
[----:B------:R-:W-:Y:S05]  /*6e20*/  BRA `(.L_x_194) ;  /* 0xfffffffc00107947 */ /* 0x000fea000383ffff */
.L_x_184:
[----:B0-----:R0:W1:Y:S02]  /*6e30*/  SYNCS.PHASECHK.TRANS64.TRYWAIT P0, [R6+URZ], R3 ;  /* 0x00000003060075a7 */ /* 0x001064000800017f */
[----:B-1----:R-:W-:Y:S05]  /*6e40*/  @!P0 NANOSLEEP.SYNCS 0x989680 ;  /* 0x009896800000895d */ /* 0x002fea0003900000 */
[----:B------:R-:W1:Y:S02]  /*6e50*/  @!P0 SYNCS.PHASECHK.TRANS64 P0, [R6+URZ], R3 ;  /* 0x00000003060085a7 */ /* 0x000e64000800007f */
[----:B-1----:R-:W-:Y:S05]  /*6e60*/  @!P0 BRA `(.L_x_184) ;  /* 0xfffffffc00f08947 */ /* 0x002fea000383ffff */
[----:B------:R-:W-:Y:S05]  /*6e70*/  BRA `(.L_x_195) ;  /* 0xfffffffc00207947 */ /* 0x000fea000383ffff */
.L_x_185:
[----:B-1----:R1:W2:Y:S02]  /*6e80*/  SYNCS.PHASECHK.TRANS64.TRYWAIT P0, [R7+URZ], R4 ;  /* 0x00000004070075a7 */ /* 0x0022a4000800017f */
[----:B--2---:R-:W-:Y:S05]  /*6e90*/  @!P0 NANOSLEEP.SYNCS 0x989680 ;  /* 0x009896800000895d */ /* 0x004fea0003900000 */
[----:B------:R-:W2:Y:S02]  /*6ea0*/  @!P0 SYNCS.PHASECHK.TRANS64 P0, [R7+URZ], R4 ;  /* 0x00000004070085a7 */ /* 0x000ea4000800007f */
[----:B--2---:R-:W-:Y:S05]  /*6eb0*/  @!P0 BRA `(.L_x_185) ;  /* 0xfffffffc00f08947 */ /* 0x004fea000383ffff */
[----:B------:R-:W-:Y:S05]  /*6ec0*/  BRA `(.L_x_196) ;  /* 0xfffffffc00287947 */ /* 0x000fea000383ffff */
.L_x_197:
[----:B------:R-:W-:-:S00]  /*6ed0*/  BRA `(.L_x_197) ;  /* 0xfffffffc00fc7947 */ /* 0x000fc0000383ffff */
[----:B------:R-:W-:-:S00]  /*6ee0*/  NOP ;  /* 0x0000000000007918 */ /* 0x000fc00000000000 */
        /* <DEDUP_REMOVED lines=9> */
.L_x_198:


//--------------------- .nv.global.init           --------------------------
	.section	.nv.global.init,"aw",@progbits
.nv.global.init:
	.type		$str$22,@object
	.size		$str$22,($str$23 - $str$22)
$str$22:
        /*0000*/ 	.byte	0x6b, 0x5f, 0x74, 0x69, 0x6c, 0x65, 0x5f, 0x63, 0x6f, 0x75, 0x6e, 0x74, 0x20, 0x3e, 0x3d, 0x20
        /*0010*/ 	.byte	0x31, 0x00
	.type		$str$23,@object
	.size		$str$23,(__unnamed_1 - $str$23)
$str$23:
        /*0012*/ 	.byte	0x2f, 0x74, 0x6d, 0x70, 0x2f, 0x63, 0x75, 0x74, 0x6c, 0x61, 0x73, 0x73, 0x5f, 0x73, 0x77, 0x65
        /*0022*/ 	.byte	0x65, 0x70, 0x5f, 0x73, 0x72, 0x63, 0x2f, 0x69, 0x6e, 0x63, 0x6c, 0x75, 0x64, 0x65, 0x2f, 0x63
        /*0032*/ 	.byte	0x75, 0x74, 0x6c, 0x61, 0x73, 0x73, 0x2f, 0x67, 0x65, 0x6d, 0x6d, 0x2f, 0x63, 0x6f, 0x6c, 0x6c
        /*0042*/ 	.byte	0x65, 0x63, 0x74, 0x69, 0x76, 0x65, 0x2f, 0x73, 0x6d, 0x39, 0x30, 0x5f, 0x6d, 0x6d, 0x61, 0x5f
        /*0052*/ 	.byte	0x74, 0x6d, 0x61, 0x5f, 0x67, 0x6d, 0x6d, 0x61, 0x5f, 0x73, 0x73, 0x5f, 0x77, 0x61, 0x72, 0x70
        /*0062*/ 	.byte	0x73, 0x70, 0x65, 0x63, 0x69, 0x61, 0x6c, 0x69, 0x7a, 0x65, 0x64, 0x2e, 0x68, 0x70, 0x70, 0x00
	.type		__unnamed_1,@object
	.size		__unnamed_1,(.L_0 - __unnamed_1)
__unnamed_1:
        /*0072*/ 	.byte	0x76, 0x6f, 0x69, 0x64, 0x20, 0x63, 0x75, 0x74, 0x6c, 0x61, 0x73, 0x73, 0x3a, 0x3a, 0x67, 0x65
        /* <DEDUP_REMOVED lines=171> */
        /*0b32*/ 	.byte	0x65, 0x3a, 0x3a, 0x69, 0x64, 0x65, 0x6e, 0x74, 0x69, 0x74, 0x79, 0x5d, 0x00
.L_0:


//--------------------- .nv.shared._ZN7cutlass13device_kernelINS_4gemm6kernel13GemmUniversalIN4cute5tupleIJiiiiEEENS1_10collective13CollectiveMmaINS1_34MainloopSm90TmaGmmaWarpSpecializedILi4ENS5_IJNS4_1CILi1EEESB_SB_EEENS1_35KernelTmaWarpSpecializedCooperativeEEENS5_IJNSA_ILi256EEENSA_ILi64EEENSA_ILi32EEEEEEaNS5_IJlSB_lEEEaSJ_NS4_8TiledMMAINS4_8MMA_AtomIJNS4_4SM904GMMA26MMA_64x64x32_S32S8S8_SS_TNEEEENS4_6LayoutINS5_IJNSA_ILi2EEESB_SB_EEENS5_IJSB_NSA_ILi0EEEST_EEEEENS5_IJNS4_10UnderscoreESW_SW_EEEEENS4_13SM90_TMA_LOADENS4_14ComposedLayoutINS4_7SwizzleILi1ELi4ELi3EEENS4_18smem_ptr_flag_bitsILi8EEENSQ_INS5_IJNSA_ILi8EEESH_EEENS5_IJSH_SB_EEEEEEEvNS4_8identityESZ_S19_vS1A_EENS_8epilogue10collective6detail29Sm90TmaWarpSpecializedAdapterINS1D_15DefaultEpilogueIaSJ_SJ_NS1C_6thread17LinearCombinationIaLi1EiiLNS1H_9ScaleType4KindE0ELNS_15FloatRoundStyleE2EaEENS1_15EpilogueDefaultEEEEEvvEEEEvNT_6ParamsE --------------------------
	.section	.nv.shared._ZN7cutlass13device_kernelINS_4gemm6kernel13GemmUniversalIN4cute5tupleIJiiiiEEENS1_10collective13CollectiveMmaINS1_34MainloopSm90TmaGmmaWarpSpecializedILi4ENS5_IJNS4_1CILi1EEESB_SB_EEENS1_35KernelTmaWarpSpecializedCooperativeEEENS5_IJNSA_ILi256EEENSA_ILi64EEENSA_ILi32EEEEEEaNS5_IJlSB_lEEEaSJ_NS4_8TiledMMAINS4_8MMA_AtomIJNS4_4SM904GMMA26MMA_64x64x32_S32S8S8_SS_TNEEEENS4_6LayoutINS5_IJNSA_ILi2EEESB_SB_EEENS5_IJSB_NSA_ILi0EEEST_EEEEENS5_IJNS4_10UnderscoreESW_SW_EEEEENS4_13SM90_TMA_LOADENS4_14ComposedLayoutINS4_7SwizzleILi1ELi4ELi3EEENS4_18smem_ptr_flag_bitsILi8EEENSQ_INS5_IJNSA_ILi8EEESH_EEENS5_IJSH_SB_EEEEEEEvNS4_8identityESZ_S19_vS1A_EENS_8epilogue10collective6detail29Sm90TmaWarpSpecializedAdapterINS1D_15DefaultEpilogueIaSJ_SJ_NS1C_6thread17LinearCombinationIaLi1EiiLNS1H_9ScaleType4KindE0ELNS_15FloatRoundStyleE2EaEENS1_15EpilogueDefaultEEEEEvvEEEEvNT_6ParamsE,"aw",@nobits
	.sectionflags	@""
	.align	16
	.zero		1024


//--------------------- .nv.shared.reserved.0     --------------------------
	.section	.nv.shared.reserved.0,"aw",@nobits
	.weak		__nv_reservedSMEM_offset_0_alias
	.size		__nv_reservedSMEM_offset_0_alias, 0, 0
	.other		__nv_reservedSMEM_offset_0_alias,@"STO_CUDA_RESERVED_SHARED STV_DEFAULT"
__nv_reservedSMEM_offset_0_alias:
	.zero		0


//--------------------- .nv.global                --------------------------
	.section	.nv.global,"aw",@nobits
.nv.global:
	.type		_ZN40_INTERNAL_c35c603e_4_k_cu_565b5954_242964cute1_E,@object
	.size		_ZN40_INTERNAL_c35c603e_4_k_cu_565b5954_242964cute1_E,(_ZN40_INTERNAL_c35c603e_4_k_cu_565b5954_242964cuda3std3__45__cpo6cbeginE - _ZN40_INTERNAL_c35c603e_4_k_cu_565b5954_242964cute1_E)
_ZN40_INTERNAL_c35c603e_4_k_cu_565b5954_242964cute1_E:
	.zero		1
	.type		_ZN40_INTERNAL_c35c603e_4_k_cu_565b5954_242964cuda3std3__45__cpo6cbeginE,@object
	.size		_ZN40_INTERNAL_c35c603e_4_k_cu_565b5954_242964cuda3std3__45__cpo6cbeginE,(_ZN40_INTERNAL_c35c603e_4_k_cu_565b5954_242964cuda3std3__48in_placeE - _ZN40_INTERNAL_c35c603e_4_k_cu_565b5954_242964cuda3std3__45__cpo6cbeginE)
_ZN40_INTERNAL_c35c603e_4_k_cu_565b5954_242964cuda3std3__45__cpo6cbeginE:
	.zero		1
	.type		_ZN40_INTERNAL_c35c603e_4_k_cu_565b5954_242964cuda3std3__48in_placeE,@object
	.size		_ZN40_INTERNAL_c35c603e_4_k_cu_565b5954_242964cuda3std3__48in_placeE,(_ZN40_INTERNAL_c35c603e_4_k_cu_565b5954_242964cuda3std6ranges3__45__cpo9iter_moveE - _ZN40_INTERNAL_c35c603e_4_k_cu_565b5954_242964cuda3std3__48in_placeE)
_ZN40_INTERNAL_c35c603e_4_k_cu_565b5954_242964cuda3std3__48in_placeE:
	.zero		1
	.type		_ZN40_INTERNAL_c35c603e_4_k_cu_565b5954_242964cuda3std6ranges3__45__cpo9iter_moveE,@object
	.size		_ZN40_INTERNAL_c35c603e_4_k_cu_565b5954_242964cuda3std6ranges3__45__cpo9iter_moveE,(_ZN40_INTERNAL_c35c603e_4_k_cu_565b5954_242964cuda3std3__45__cpo5beginE - _ZN40_INTERNAL_c35c603e_4_k_cu_565b5954_242964cuda3std6ranges3__45__cpo9iter_moveE)
_ZN40_INTERNAL_c35c603e_4_k_cu_565b5954_242964cuda3std6ranges3__45__cpo9iter_moveE:
	.zero		1
	.type		_ZN40_INTERNAL_c35c603e_4_k_cu_565b5954_242964cuda3std3__45__cpo5beginE,@object
	.size		_ZN40_INTERNAL_c35c603e_4_k_cu_565b5954_242964cuda3std3__45__cpo5beginE,(_ZN40_INTERNAL_c35c603e_4_k_cu_565b5954_242964cuda3std3__442_GLOBAL__N__c35c603e_4_k_cu_565b5954_242966ignoreE - _ZN40_INTERNAL_c35c603e_4_k_cu_565b5954_242964cuda3std3__45__cpo5beginE)
_ZN40_INTERNAL_c35c603e_4_k_cu_565b5954_242964cuda3std3__45__cpo5beginE:
	.zero		1
	.type		_ZN40_INTERNAL_c35c603e_4_k_cu_565b5954_242964cuda3std3__442_GLOBAL__N__c35c603e_4_k_cu_565b5954_242966ignoreE,@object
	.size		_ZN40_INTERNAL_c35c603e_4_k_cu_565b5954_242964cuda3std3__442_GLOBAL__N__c35c603e_4_k_cu_565b5954_242966ignoreE,(_ZN40_INTERNAL_c35c603e_4_k_cu_565b5954_242964cute7productE - _ZN40_INTERNAL_c35c603e_4_k_cu_565b5954_242964cuda3std3__442_GLOBAL__N__c35c603e_4_k_cu_565b5954_242966ignoreE)
_ZN40_INTERNAL_c35c603e_4_k_cu_565b5954_242964cuda3std3__442_GLOBAL__N__c35c603e_4_k_cu_565b5954_242966ignoreE:
	.zero		1
	.type		_ZN40_INTERNAL_c35c603e_4_k_cu_565b5954_242964cute7productE,@object
	.size		_ZN40_INTERNAL_c35c603e_4_k_cu_565b5954_242964cute7productE,(_ZN40_INTERNAL_c35c603e_4_k_cu_565b5954_242964cuda3std3__45__cpo3endE - _ZN40_INTERNAL_c35c603e_4_k_cu_565b5954_242964cute7productE)
_ZN40_INTERNAL_c35c603e_4_k_cu_565b5954_242964cute7productE:
	.zero		1
	.type		_ZN40_INTERNAL_c35c603e_4_k_cu_565b5954_242964cuda3std3__45__cpo3endE,@object
	.size		_ZN40_INTERNAL_c35c603e_4_k_cu_565b5954_242964cuda3std3__45__cpo3endE,(_ZN40_INTERNAL_c35c603e_4_k_cu_565b5954_242964cuda3std3__419piecewise_constructE - _ZN40_INTERNAL_c35c603e_4_k_cu_565b5954_242964cuda3std3__45__cpo3endE)
_ZN40_INTERNAL_c35c603e_4_k_cu_565b5954_242964cuda3std3__45__cpo3endE:
	.zero		1
	.type		_ZN40_INTERNAL_c35c603e_4_k_cu_565b5954_242964cuda3std3__419piecewise_constructE,@object
	.size		_ZN40_INTERNAL_c35c603e_4_k_cu_565b5954_242964cuda3std3__419piecewise_constructE,(_ZN40_INTERNAL_c35c603e_4_k_cu_565b5954_242964cuda3std3__45__cpo4cendE - _ZN40_INTERNAL_c35c603e_4_k_cu_565b5954_242964cuda3std3__419piecewise_constructE)
_ZN40_INTERNAL_c35c603e_4_k_cu_565b5954_242964cuda3std3__419piecewise_constructE:
	.zero		1
	.type		_ZN40_INTERNAL_c35c603e_4_k_cu_565b5954_242964cuda3std3__45__cpo4cendE,@object
	.size		_ZN40_INTERNAL_c35c603e_4_k_cu_565b5954_242964cuda3std3__45__cpo4cendE,(_ZN40_INTERNAL_c35c603e_4_k_cu_565b5954_242964cuda3std6ranges3__45__cpo4swapE - _ZN40_INTERNAL_c35c603e_4_k_cu_565b5954_242964cuda3std3__45__cpo4cendE)
_ZN40_INTERNAL_c35c603e_4_k_cu_565b5954_242964cuda3std3__45__cpo4cendE:
	.zero		1
	.type		_ZN40_INTERNAL_c35c603e_4_k_cu_565b5954_242964cuda3std6ranges3__45__cpo4swapE,@object
	.size		_ZN40_INTERNAL_c35c603e_4_k_cu_565b5954_242964cuda3std6ranges3__45__cpo4swapE,(.L_8 - _ZN40_INTERNAL_c35c603e_4_k_cu_565b5954_242964cuda3std6ranges3__45__cpo4swapE)
_ZN40_INTERNAL_c35c603e_4_k_cu_565b5954_242964cuda3std6ranges3__45__cpo4swapE:
	.zero		1
.L_8:


//--------------------- .nv.constant0._ZN7cutlass13device_kernelINS_4gemm6kernel13GemmUniversalIN4cute5tupleIJiiiiEEENS1_10collective13CollectiveMmaINS1_34MainloopSm90TmaGmmaWarpSpecializedILi4ENS5_IJNS4_1CILi1EEESB_SB_EEENS1_35KernelTmaWarpSpecializedCooperativeEEENS5_IJNSA_ILi256EEENSA_ILi64EEENSA_ILi32EEEEEEaNS5_IJlSB_lEEEaSJ_NS4_8TiledMMAINS4_8MMA_AtomIJNS4_4SM904GMMA26MMA_64x64x32_S32S8S8_SS_TNEEEENS4_6LayoutINS5_IJNSA_ILi2EEESB_SB_EEENS5_IJSB_NSA_ILi0EEEST_EEEEENS5_IJNS4_10UnderscoreESW_SW_EEEEENS4_13SM90_TMA_LOADENS4_14ComposedLayoutINS4_7SwizzleILi1ELi4ELi3EEENS4_18smem_ptr_flag_bitsILi8EEENSQ_INS5_IJNSA_ILi8EEESH_EEENS5_IJSH_SB_EEEEEEEvNS4_8identityESZ_S19_vS1A_EENS_8epilogue10collective6detail29Sm90TmaWarpSpecializedAdapterINS1D_15DefaultEpilogueIaSJ_SJ_NS1C_6thread17LinearCombinationIaLi1EiiLNS1H_9ScaleType4KindE0ELNS_15FloatRoundStyleE2EaEENS1_15EpilogueDefaultEEEEEvvEEEEvNT_6ParamsE --------------------------
	.section	.nv.constant0._ZN7cutlass13device_kernelINS_4gemm6kernel13GemmUniversalIN4cute5tupleIJiiiiEEENS1_10collective13CollectiveMmaINS1_34MainloopSm90TmaGmmaWarpSpecializedILi4ENS5_IJNS4_1CILi1EEESB_SB_EEENS1_35KernelTmaWarpSpecializedCooperativeEEENS5_IJNSA_ILi256EEENSA_ILi64EEENSA_ILi32EEEEEEaNS5_IJlSB_lEEEaSJ_NS4_8TiledMMAINS4_8MMA_AtomIJNS4_4SM904GMMA26MMA_64x64x32_S32S8S8_SS_TNEEEENS4_6LayoutINS5_IJNSA_ILi2EEESB_SB_EEENS5_IJSB_NSA_ILi0EEEST_EEEEENS5_IJNS4_10UnderscoreESW_SW_EEEEENS4_13SM90_TMA_LOADENS4_14ComposedLayoutINS4_7SwizzleILi1ELi4ELi3EEENS4_18smem_ptr_flag_bitsILi8EEENSQ_INS5_IJNSA_ILi8EEESH_EEENS5_IJSH_SB_EEEEEEEvNS4_8identityESZ_S19_vS1A_EENS_8epilogue10collective6detail29Sm90TmaWarpSpecializedAdapterINS1D_15DefaultEpilogueIaSJ_SJ_NS1C_6thread17LinearCombinationIaLi1EiiLNS1H_9ScaleType4KindE0ELNS_15FloatRoundStyleE2EaEENS1_15EpilogueDefaultEEEEEvvEEEEvNT_6ParamsE,"a",@progbits
	.sectionflags	@""
	.align	4
.nv.constant0._ZN7cutlass13device_kernelINS_4gemm6kernel13GemmUniversalIN4cute5tupleIJiiiiEEENS1_10collective13CollectiveMmaINS1_34MainloopSm90TmaGmmaWarpSpecializedILi4ENS5_IJNS4_1CILi1EEESB_SB_EEENS1_35KernelTmaWarpSpecializedCooperativeEEENS5_IJNSA_ILi256EEENSA_ILi64EEENSA_ILi32EEEEEEaNS5_IJlSB_lEEEaSJ_NS4_8TiledMMAINS4_8MMA_AtomIJNS4_4SM904GMMA26MMA_64x64x32_S32S8S8_SS_TNEEEENS4_6LayoutINS5_IJNSA_ILi2EEESB_SB_EEENS5_IJSB_NSA_ILi0EEEST_EEEEENS5_IJNS4_10UnderscoreESW_SW_EEEEENS4_13SM90_TMA_LOADENS4_14ComposedLayoutINS4_7SwizzleILi1ELi4ELi3EEENS4_18smem_ptr_flag_bitsILi8EEENSQ_INS5_IJNSA_ILi8EEESH_EEENS5_IJSH_SB_EEEEEEEvNS4_8identityESZ_S19_vS1A_EENS_8epilogue10collective6detail29Sm90TmaWarpSpecializedAdapterINS1D_15DefaultEpilogueIaSJ_SJ_NS1C_6thread17LinearCombinationIaLi1EiiLNS1H_9ScaleType4KindE0ELNS_15FloatRoundStyleE2EaEENS1_15EpilogueDefaultEEEEEvvEEEEvNT_6ParamsE:
	.zero		1664


//--------------------- SYMBOLS --------------------------

	.type		.nv.reservedSmem.offset0,@object
	.size		.nv.reservedSmem.offset0,0x4
	.type		__assertfail,@function
